//
// Generated by NVIDIA NVVM Compiler
//
// Compiler Build ID: CL-36424714
// Cuda compilation tools, release 13.0, V13.0.88
// Based on NVVM 20.0.0
//

.version 9.0
.target sm_100
.address_size 64

	// .globl	_Z11GPU_setInitPViiiiiii
.global .align 4 .u32 row;
// _ZZ3GPUPViPiS1_S0_iiiiiiiiiiiiiiiiiE5table has been demoted

.visible .entry _Z11GPU_setInitPViiiiiii(
	.param .u64 .ptr .align 1 _Z11GPU_setInitPViiiiiii_param_0,
	.param .u32 _Z11GPU_setInitPViiiiiii_param_1,
	.param .u32 _Z11GPU_setInitPViiiiiii_param_2,
	.param .u32 _Z11GPU_setInitPViiiiiii_param_3,
	.param .u32 _Z11GPU_setInitPViiiiiii_param_4,
	.param .u32 _Z11GPU_setInitPViiiiiii_param_5,
	.param .u32 _Z11GPU_setInitPViiiiiii_param_6
)
{
	.reg .pred 	%p<13>;
	.reg .b32 	%r<99>;
	.reg .b64 	%rd<21>;

	ld.param.u64 	%rd2, [_Z11GPU_setInitPViiiiiii_param_0];
	ld.param.u32 	%r39, [_Z11GPU_setInitPViiiiiii_param_1];
	ld.param.u32 	%r40, [_Z11GPU_setInitPViiiiiii_param_2];
	ld.param.u32 	%r41, [_Z11GPU_setInitPViiiiiii_param_3];
	ld.param.u32 	%r42, [_Z11GPU_setInitPViiiiiii_param_4];
	ld.param.u32 	%r43, [_Z11GPU_setInitPViiiiiii_param_5];
	ld.param.u32 	%r44, [_Z11GPU_setInitPViiiiiii_param_6];
	cvta.to.global.u64 	%rd1, %rd2;
	mov.u32 	%r45, %ntid.x;
	mov.u32 	%r46, %ctaid.x;
	mov.u32 	%r47, %tid.x;
	mad.lo.s32 	%r96, %r45, %r46, %r47;
	setp.ge.s32 	%p1, %r96, %r39;
	@%p1 bra 	$L__BB0_6;
	mul.lo.s32 	%r2, %r44, %r43;
	add.s32 	%r48, %r96, %r2;
	max.s32 	%r49, %r39, %r48;
	setp.lt.s32 	%p2, %r48, %r39;
	selp.u32 	%r50, 1, 0, %p2;
	add.s32 	%r51, %r48, %r50;
	sub.s32 	%r52, %r49, %r51;
	div.u32 	%r53, %r52, %r2;
	add.s32 	%r3, %r53, %r50;
	and.b32  	%r54, %r3, 3;
	setp.eq.s32 	%p3, %r54, 3;
	mov.u32 	%r97, %r96;
	@%p3 bra 	$L__BB0_5;
	add.s32 	%r89, %r96, 1;
	sub.s32 	%r88, %r96, %r41;
	add.s32 	%r55, %r3, 1;
	and.b32  	%r56, %r55, 3;
	neg.s32 	%r87, %r56;
	mov.u32 	%r90, %r96;
$L__BB0_3:
	.pragma "nounroll";
	mul.wide.s32 	%rd3, %r90, 4;
	add.s64 	%rd4, %rd1, %rd3;
	add.s32 	%r57, %r88, 1;
	st.volatile.global.u32 	[%rd4], %r57;
	add.s32 	%r90, %r90, %r2;
	add.s32 	%r89, %r89, %r2;
	add.s32 	%r88, %r88, %r2;
	add.s32 	%r87, %r87, 1;
	setp.ne.s32 	%p4, %r87, 0;
	@%p4 bra 	$L__BB0_3;
	add.s32 	%r97, %r89, -1;
$L__BB0_5:
	setp.lt.u32 	%p5, %r3, 3;
	@%p5 bra 	$L__BB0_6;
	bra.uni 	$L__BB0_15;
$L__BB0_6:
	setp.ge.s32 	%p7, %r96, %r40;
	@%p7 bra 	$L__BB0_14;
	mul.lo.s32 	%r17, %r44, %r43;
	add.s32 	%r64, %r96, %r17;
	max.s32 	%r65, %r40, %r64;
	setp.lt.s32 	%p8, %r64, %r40;
	selp.u32 	%r66, 1, 0, %p8;
	add.s32 	%r67, %r64, %r66;
	sub.s32 	%r68, %r65, %r67;
	div.u32 	%r69, %r68, %r17;
	add.s32 	%r18, %r69, %r66;
	and.b32  	%r70, %r18, 3;
	setp.eq.s32 	%p9, %r70, 3;
	@%p9 bra 	$L__BB0_11;
	add.s32 	%r95, %r96, 1;
	mad.lo.s32 	%r94, %r39, %r96, %r41;
	mul.lo.s32 	%r21, %r17, %r39;
	sub.s32 	%r93, %r96, %r42;
	add.s32 	%r71, %r18, 1;
	and.b32  	%r72, %r71, 3;
	neg.s32 	%r92, %r72;
$L__BB0_9:
	.pragma "nounroll";
	add.s32 	%r73, %r93, 1;
	add.s32 	%r74, %r94, -1;
	mul.wide.s32 	%rd11, %r74, 4;
	add.s64 	%rd12, %rd1, %rd11;
	st.volatile.global.u32 	[%rd12], %r73;
	add.s32 	%r95, %r95, %r17;
	add.s32 	%r94, %r94, %r21;
	add.s32 	%r93, %r93, %r17;
	add.s32 	%r92, %r92, 1;
	setp.ne.s32 	%p10, %r92, 0;
	@%p10 bra 	$L__BB0_9;
	add.s32 	%r96, %r95, -1;
$L__BB0_11:
	setp.lt.u32 	%p11, %r18, 3;
	@%p11 bra 	$L__BB0_14;
	add.s32 	%r34, %r41, -1;
$L__BB0_13:
	sub.s32 	%r75, %r96, %r42;
	add.s32 	%r76, %r75, 1;
	mad.lo.s32 	%r77, %r96, %r39, %r34;
	mul.wide.s32 	%rd13, %r77, 4;
	add.s64 	%rd14, %rd1, %rd13;
	st.volatile.global.u32 	[%rd14], %r76;
	add.s32 	%r78, %r96, %r17;
	add.s32 	%r79, %r76, %r17;
	mad.lo.s32 	%r80, %r78, %r39, %r34;
	mul.wide.s32 	%rd15, %r80, 4;
	add.s64 	%rd16, %rd1, %rd15;
	st.volatile.global.u32 	[%rd16], %r79;
	add.s32 	%r81, %r78, %r17;
	add.s32 	%r82, %r79, %r17;
	mad.lo.s32 	%r83, %r81, %r39, %r34;
	mul.wide.s32 	%rd17, %r83, 4;
	add.s64 	%rd18, %rd1, %rd17;
	st.volatile.global.u32 	[%rd18], %r82;
	add.s32 	%r84, %r81, %r17;
	add.s32 	%r85, %r82, %r17;
	mad.lo.s32 	%r86, %r84, %r39, %r34;
	mul.wide.s32 	%rd19, %r86, 4;
	add.s64 	%rd20, %rd1, %rd19;
	st.volatile.global.u32 	[%rd20], %r85;
	add.s32 	%r96, %r84, %r17;
	setp.lt.s32 	%p12, %r96, %r40;
	@%p12 bra 	$L__BB0_13;
$L__BB0_14:
	ret;
$L__BB0_15:
	sub.s32 	%r58, %r97, %r41;
	add.s32 	%r59, %r58, 1;
	mul.wide.s32 	%rd5, %r97, 4;
	add.s64 	%rd6, %rd1, %rd5;
	st.volatile.global.u32 	[%rd6], %r59;
	add.s32 	%r60, %r59, %r2;
	mul.wide.s32 	%rd7, %r2, 4;
	add.s64 	%rd8, %rd6, %rd7;
	st.volatile.global.u32 	[%rd8], %r60;
	add.s32 	%r61, %r60, %r2;
	add.s64 	%rd9, %rd8, %rd7;
	st.volatile.global.u32 	[%rd9], %r61;
	add.s32 	%r62, %r61, %r2;
	add.s64 	%rd10, %rd9, %rd7;
	st.volatile.global.u32 	[%rd10], %r62;
	shl.b32 	%r63, %r2, 2;
	add.s32 	%r97, %r63, %r97;
	setp.lt.s32 	%p6, %r97, %r39;
	@%p6 bra 	$L__BB0_15;
	bra.uni 	$L__BB0_6;

}
	// .globl	_Z3GPUPViPiS1_S0_iiiiiiiiiiiiiiiii
.visible .entry _Z3GPUPViPiS1_S0_iiiiiiiiiiiiiiiii(
	.param .u64 .ptr .align 1 _Z3GPUPViPiS1_S0_iiiiiiiiiiiiiiiii_param_0,
	.param .u64 .ptr .align 1 _Z3GPUPViPiS1_S0_iiiiiiiiiiiiiiiii_param_1,
	.param .u64 .ptr .align 1 _Z3GPUPViPiS1_S0_iiiiiiiiiiiiiiiii_param_2,
	.param .u64 .ptr .align 1 _Z3GPUPViPiS1_S0_iiiiiiiiiiiiiiiii_param_3,
	.param .u32 _Z3GPUPViPiS1_S0_iiiiiiiiiiiiiiiii_param_4,
	.param .u32 _Z3GPUPViPiS1_S0_iiiiiiiiiiiiiiiii_param_5,
	.param .u32 _Z3GPUPViPiS1_S0_iiiiiiiiiiiiiiiii_param_6,
	.param .u32 _Z3GPUPViPiS1_S0_iiiiiiiiiiiiiiiii_param_7,
	.param .u32 _Z3GPUPViPiS1_S0_iiiiiiiiiiiiiiiii_param_8,
	.param .u32 _Z3GPUPViPiS1_S0_iiiiiiiiiiiiiiiii_param_9,
	.param .u32 _Z3GPUPViPiS1_S0_iiiiiiiiiiiiiiiii_param_10,
	.param .u32 _Z3GPUPViPiS1_S0_iiiiiiiiiiiiiiiii_param_11,
	.param .u32 _Z3GPUPViPiS1_S0_iiiiiiiiiiiiiiiii_param_12,
	.param .u32 _Z3GPUPViPiS1_S0_iiiiiiiiiiiiiiiii_param_13,
	.param .u32 _Z3GPUPViPiS1_S0_iiiiiiiiiiiiiiiii_param_14,
	.param .u32 _Z3GPUPViPiS1_S0_iiiiiiiiiiiiiiiii_param_15,
	.param .u32 _Z3GPUPViPiS1_S0_iiiiiiiiiiiiiiiii_param_16,
	.param .u32 _Z3GPUPViPiS1_S0_iiiiiiiiiiiiiiiii_param_17,
	.param .u32 _Z3GPUPViPiS1_S0_iiiiiiiiiiiiiiiii_param_18,
	.param .u32 _Z3GPUPViPiS1_S0_iiiiiiiiiiiiiiiii_param_19,
	.param .u32 _Z3GPUPViPiS1_S0_iiiiiiiiiiiiiiiii_param_20
)
{
	.reg .pred 	%p<136>;
	.reg .b32 	%r<1000>;
	.reg .b64 	%rd<166>;
	// demoted variable
	.shared .align 4 .b8 _ZZ3GPUPViPiS1_S0_iiiiiiiiiiiiiiiiiE5table[49152];
	ld.param.u64 	%rd23, [_Z3GPUPViPiS1_S0_iiiiiiiiiiiiiiiii_param_0];
	ld.param.u64 	%rd24, [_Z3GPUPViPiS1_S0_iiiiiiiiiiiiiiiii_param_1];
	ld.param.u64 	%rd25, [_Z3GPUPViPiS1_S0_iiiiiiiiiiiiiiiii_param_2];
	ld.param.u64 	%rd26, [_Z3GPUPViPiS1_S0_iiiiiiiiiiiiiiiii_param_3];
	ld.param.u32 	%r285, [_Z3GPUPViPiS1_S0_iiiiiiiiiiiiiiiii_param_4];
	ld.param.u32 	%r275, [_Z3GPUPViPiS1_S0_iiiiiiiiiiiiiiiii_param_5];
	ld.param.u32 	%r276, [_Z3GPUPViPiS1_S0_iiiiiiiiiiiiiiiii_param_8];
	ld.param.u32 	%r277, [_Z3GPUPViPiS1_S0_iiiiiiiiiiiiiiiii_param_9];
	ld.param.u32 	%r278, [_Z3GPUPViPiS1_S0_iiiiiiiiiiiiiiiii_param_10];
	ld.param.u32 	%r279, [_Z3GPUPViPiS1_S0_iiiiiiiiiiiiiiiii_param_11];
	ld.param.u32 	%r280, [_Z3GPUPViPiS1_S0_iiiiiiiiiiiiiiiii_param_13];
	ld.param.u32 	%r281, [_Z3GPUPViPiS1_S0_iiiiiiiiiiiiiiiii_param_15];
	ld.param.u32 	%r282, [_Z3GPUPViPiS1_S0_iiiiiiiiiiiiiiiii_param_17];
	ld.param.u32 	%r283, [_Z3GPUPViPiS1_S0_iiiiiiiiiiiiiiiii_param_18];
	ld.param.u32 	%r284, [_Z3GPUPViPiS1_S0_iiiiiiiiiiiiiiiii_param_20];
	cvta.to.global.u64 	%rd1, %rd25;
	cvta.to.global.u64 	%rd2, %rd24;
	cvta.to.global.u64 	%rd3, %rd23;
	cvta.to.global.u64 	%rd27, %rd26;
	mov.u32 	%r286, %ntid.x;
	mov.u32 	%r287, %ctaid.x;
	mov.u32 	%r288, %tid.x;
	mad.lo.s32 	%r1, %r286, %r287, %r288;
	add.s32 	%r2, %r278, %r276;
	add.s32 	%r3, %r279, %r277;
	mul.lo.s32 	%r4, %r277, %r285;
	setp.ne.s32 	%p5, %r1, 0;
	mul.wide.s32 	%rd28, %r285, 4;
	add.s64 	%rd4, %rd27, %rd28;
	@%p5 bra 	$L__BB1_3;
	add.s32 	%r289, %r282, 1;
	min.s32 	%r5, %r289, %r281;
$L__BB1_2:
	ld.volatile.global.u32 	%r290, [%rd4];
	setp.lt.s32 	%p6, %r290, %r5;
	@%p6 bra 	$L__BB1_2;
$L__BB1_3:
	bar.sync 	0;
	div.s32 	%r6, %r277, %r276;
	setp.lt.s32 	%p7, %r6, 1;
	mov.u32 	%r956, %r275;
	@%p7 bra 	$L__BB1_61;
	setp.lt.s32 	%p8, %r1, %r2;
	setp.gt.s32 	%p9, %r3, 0;
	and.pred  	%p1, %p8, %p9;
	sub.s32 	%r7, %r279, %r1;
	add.s32 	%r8, %r278, %r1;
	sub.s32 	%r9, %r4, %r1;
	add.s32 	%r10, %r8, %r280;
	setp.lt.s32 	%p10, %r1, %r276;
	setp.gt.s32 	%p11, %r277, 0;
	and.pred  	%p2, %p10, %p11;
	add.s32 	%r11, %r3, -1;
	and.b32  	%r12, %r3, 15;
	add.s32 	%r13, %r12, -1;
	and.b32  	%r14, %r3, 7;
	add.s32 	%r15, %r14, -1;
	and.b32  	%r16, %r277, 7;
	add.s32 	%r17, %r16, -1;
	and.b32  	%r18, %r277, 3;
	and.b32  	%r19, %r3, 2147483632;
	and.b32  	%r20, %r3, 3;
	and.b32  	%r21, %r277, 2147483640;
	and.b32  	%r22, %r277, 1;
	mov.b32 	%r933, 0;
	not.pred 	%p12, %p1;
	mul.wide.s32 	%rd6, %r280, 4;
	not.pred 	%p42, %p2;
	mov.u32 	%r934, %r277;
	mov.u32 	%r935, %r933;
$L__BB1_5:
	add.s32 	%r26, %r935, %r275;
	add.s32 	%r940, %r26, %r1;
	@%p12 bra 	$L__BB1_19;
	setp.lt.u32 	%p13, %r11, 15;
	mov.u32 	%r939, %r1;
	@%p13 bra 	$L__BB1_9;
	mov.b32 	%r938, 0;
	mov.u32 	%r939, %r1;
$L__BB1_8:
	.pragma "nounroll";
	mul.wide.s32 	%rd29, %r940, 4;
	add.s64 	%rd30, %rd3, %rd29;
	ld.volatile.global.u32 	%r293, [%rd30];
	shl.b32 	%r294, %r939, 2;
	mov.u32 	%r295, _ZZ3GPUPViPiS1_S0_iiiiiiiiiiiiiiiiiE5table;
	add.s32 	%r296, %r295, %r294;
	st.volatile.shared.u32 	[%r296], %r293;
	add.s64 	%rd32, %rd30, %rd6;
	ld.volatile.global.u32 	%r297, [%rd32];
	shl.b32 	%r298, %r2, 2;
	add.s32 	%r299, %r296, %r298;
	st.volatile.shared.u32 	[%r299], %r297;
	add.s64 	%rd33, %rd32, %rd6;
	ld.volatile.global.u32 	%r300, [%rd33];
	add.s32 	%r301, %r299, %r298;
	st.volatile.shared.u32 	[%r301], %r300;
	add.s64 	%rd34, %rd33, %rd6;
	ld.volatile.global.u32 	%r302, [%rd34];
	add.s32 	%r303, %r301, %r298;
	st.volatile.shared.u32 	[%r303], %r302;
	add.s64 	%rd35, %rd34, %rd6;
	ld.volatile.global.u32 	%r304, [%rd35];
	add.s32 	%r305, %r303, %r298;
	st.volatile.shared.u32 	[%r305], %r304;
	add.s64 	%rd36, %rd35, %rd6;
	ld.volatile.global.u32 	%r306, [%rd36];
	add.s32 	%r307, %r305, %r298;
	st.volatile.shared.u32 	[%r307], %r306;
	add.s64 	%rd37, %rd36, %rd6;
	ld.volatile.global.u32 	%r308, [%rd37];
	add.s32 	%r309, %r307, %r298;
	st.volatile.shared.u32 	[%r309], %r308;
	add.s64 	%rd38, %rd37, %rd6;
	ld.volatile.global.u32 	%r310, [%rd38];
	add.s32 	%r311, %r309, %r298;
	st.volatile.shared.u32 	[%r311], %r310;
	add.s64 	%rd39, %rd38, %rd6;
	ld.volatile.global.u32 	%r312, [%rd39];
	add.s32 	%r313, %r311, %r298;
	st.volatile.shared.u32 	[%r313], %r312;
	add.s64 	%rd40, %rd39, %rd6;
	ld.volatile.global.u32 	%r314, [%rd40];
	add.s32 	%r315, %r313, %r298;
	st.volatile.shared.u32 	[%r315], %r314;
	add.s64 	%rd41, %rd40, %rd6;
	ld.volatile.global.u32 	%r316, [%rd41];
	add.s32 	%r317, %r315, %r298;
	st.volatile.shared.u32 	[%r317], %r316;
	add.s64 	%rd42, %rd41, %rd6;
	ld.volatile.global.u32 	%r318, [%rd42];
	add.s32 	%r319, %r317, %r298;
	st.volatile.shared.u32 	[%r319], %r318;
	add.s64 	%rd43, %rd42, %rd6;
	ld.volatile.global.u32 	%r320, [%rd43];
	add.s32 	%r321, %r319, %r298;
	st.volatile.shared.u32 	[%r321], %r320;
	add.s64 	%rd44, %rd43, %rd6;
	ld.volatile.global.u32 	%r322, [%rd44];
	add.s32 	%r323, %r321, %r298;
	st.volatile.shared.u32 	[%r323], %r322;
	add.s64 	%rd45, %rd44, %rd6;
	ld.volatile.global.u32 	%r324, [%rd45];
	add.s32 	%r325, %r323, %r298;
	st.volatile.shared.u32 	[%r325], %r324;
	add.s64 	%rd46, %rd45, %rd6;
	ld.volatile.global.u32 	%r326, [%rd46];
	add.s32 	%r327, %r325, %r298;
	st.volatile.shared.u32 	[%r327], %r326;
	shl.b32 	%r328, %r280, 4;
	add.s32 	%r940, %r328, %r940;
	shl.b32 	%r329, %r2, 4;
	add.s32 	%r939, %r329, %r939;
	add.s32 	%r938, %r938, 16;
	setp.ne.s32 	%p14, %r938, %r19;
	@%p14 bra 	$L__BB1_8;
$L__BB1_9:
	setp.eq.s32 	%p15, %r12, 0;
	@%p15 bra 	$L__BB1_19;
	setp.lt.u32 	%p16, %r13, 7;
	@%p16 bra 	$L__BB1_12;
	mul.wide.s32 	%rd47, %r940, 4;
	add.s64 	%rd48, %rd3, %rd47;
	ld.volatile.global.u32 	%r330, [%rd48];
	shl.b32 	%r331, %r939, 2;
	mov.u32 	%r332, _ZZ3GPUPViPiS1_S0_iiiiiiiiiiiiiiiiiE5table;
	add.s32 	%r333, %r332, %r331;
	st.volatile.shared.u32 	[%r333], %r330;
	add.s64 	%rd50, %rd48, %rd6;
	ld.volatile.global.u32 	%r334, [%rd50];
	shl.b32 	%r335, %r2, 2;
	add.s32 	%r336, %r333, %r335;
	st.volatile.shared.u32 	[%r336], %r334;
	add.s64 	%rd51, %rd50, %rd6;
	ld.volatile.global.u32 	%r337, [%rd51];
	add.s32 	%r338, %r336, %r335;
	st.volatile.shared.u32 	[%r338], %r337;
	add.s64 	%rd52, %rd51, %rd6;
	ld.volatile.global.u32 	%r339, [%rd52];
	add.s32 	%r340, %r338, %r335;
	st.volatile.shared.u32 	[%r340], %r339;
	add.s64 	%rd53, %rd52, %rd6;
	ld.volatile.global.u32 	%r341, [%rd53];
	add.s32 	%r342, %r340, %r335;
	st.volatile.shared.u32 	[%r342], %r341;
	add.s64 	%rd54, %rd53, %rd6;
	ld.volatile.global.u32 	%r343, [%rd54];
	add.s32 	%r344, %r342, %r335;
	st.volatile.shared.u32 	[%r344], %r343;
	add.s64 	%rd55, %rd54, %rd6;
	ld.volatile.global.u32 	%r345, [%rd55];
	add.s32 	%r346, %r344, %r335;
	st.volatile.shared.u32 	[%r346], %r345;
	add.s64 	%rd56, %rd55, %rd6;
	ld.volatile.global.u32 	%r347, [%rd56];
	add.s32 	%r348, %r346, %r335;
	st.volatile.shared.u32 	[%r348], %r347;
	shl.b32 	%r349, %r280, 3;
	add.s32 	%r940, %r349, %r940;
	shl.b32 	%r350, %r2, 3;
	add.s32 	%r939, %r350, %r939;
$L__BB1_12:
	setp.eq.s32 	%p17, %r14, 0;
	@%p17 bra 	$L__BB1_19;
	setp.lt.u32 	%p18, %r15, 3;
	@%p18 bra 	$L__BB1_15;
	mul.wide.s32 	%rd57, %r940, 4;
	add.s64 	%rd58, %rd3, %rd57;
	ld.volatile.global.u32 	%r351, [%rd58];
	shl.b32 	%r352, %r939, 2;
	mov.u32 	%r353, _ZZ3GPUPViPiS1_S0_iiiiiiiiiiiiiiiiiE5table;
	add.s32 	%r354, %r353, %r352;
	st.volatile.shared.u32 	[%r354], %r351;
	add.s64 	%rd60, %rd58, %rd6;
	ld.volatile.global.u32 	%r355, [%rd60];
	shl.b32 	%r356, %r2, 2;
	add.s32 	%r357, %r354, %r356;
	st.volatile.shared.u32 	[%r357], %r355;
	add.s64 	%rd61, %rd60, %rd6;
	ld.volatile.global.u32 	%r358, [%rd61];
	add.s32 	%r359, %r357, %r356;
	st.volatile.shared.u32 	[%r359], %r358;
	add.s64 	%rd62, %rd61, %rd6;
	ld.volatile.global.u32 	%r360, [%rd62];
	add.s32 	%r361, %r359, %r356;
	st.volatile.shared.u32 	[%r361], %r360;
	shl.b32 	%r362, %r280, 2;
	add.s32 	%r940, %r362, %r940;
	add.s32 	%r939, %r356, %r939;
$L__BB1_15:
	setp.eq.s32 	%p19, %r20, 0;
	@%p19 bra 	$L__BB1_19;
	setp.eq.s32 	%p20, %r20, 1;
	mul.wide.s32 	%rd63, %r940, 4;
	add.s64 	%rd5, %rd3, %rd63;
	ld.volatile.global.u32 	%r363, [%rd5];
	shl.b32 	%r364, %r939, 2;
	mov.u32 	%r365, _ZZ3GPUPViPiS1_S0_iiiiiiiiiiiiiiiiiE5table;
	add.s32 	%r44, %r365, %r364;
	st.volatile.shared.u32 	[%r44], %r363;
	@%p20 bra 	$L__BB1_19;
	setp.eq.s32 	%p21, %r20, 2;
	add.s64 	%rd7, %rd5, %rd6;
	ld.volatile.global.u32 	%r366, [%rd7];
	shl.b32 	%r45, %r2, 2;
	add.s32 	%r46, %r44, %r45;
	st.volatile.shared.u32 	[%r46], %r366;
	@%p21 bra 	$L__BB1_19;
	add.s64 	%rd64, %rd7, %rd6;
	ld.volatile.global.u32 	%r367, [%rd64];
	add.s32 	%r368, %r46, %r45;
	st.volatile.shared.u32 	[%r368], %r367;
$L__BB1_19:
	bar.sync 	0;
	membar.sys;
	setp.lt.s32 	%p22, %r934, 1;
	@%p22 bra 	$L__BB1_48;
	add.s32 	%r370, %r935, %r1;
	mul.wide.s32 	%rd65, %r370, 4;
	add.s64 	%rd8, %rd2, %rd65;
	and.b32  	%r47, %r934, 3;
	mul.lo.s32 	%r371, %r276, %r933;
	sub.s32 	%r372, %r371, %r277;
	setp.gt.u32 	%p23, %r372, -4;
	mov.b32 	%r946, 0;
	@%p23 bra 	$L__BB1_35;
	and.b32  	%r946, %r934, 2147483644;
	mov.b32 	%r945, 0;
$L__BB1_22:
	min.s32 	%r374, %r276, %r945;
	setp.gt.s32 	%p24, %r1, %r374;
	add.s32 	%r375, %r9, %r945;
	mul.wide.s32 	%rd66, %r375, 4;
	add.s64 	%rd9, %rd1, %rd66;
	@%p24 bra 	$L__BB1_25;
	add.s32 	%r376, %r7, %r945;
	mad.lo.s32 	%r377, %r376, %r2, %r8;
	shl.b32 	%r378, %r377, 2;
	mov.u32 	%r379, _ZZ3GPUPViPiS1_S0_iiiiiiiiiiiiiiiiiE5table;
	add.s32 	%r50, %r379, %r378;
	ld.volatile.shared.u32 	%r380, [%r50+-4];
	sub.s32 	%r381, %r377, %r2;
	shl.b32 	%r382, %r381, 2;
	add.s32 	%r51, %r379, %r382;
	ld.volatile.shared.u32 	%r383, [%r51];
	ld.volatile.shared.u32 	%r384, [%r51+-4];
	min.s32 	%r385, %r383, %r384;
	min.s32 	%r386, %r380, %r385;
	add.s32 	%r387, %r386, 1;
	st.volatile.shared.u32 	[%r50], %r387;
	ld.global.u32 	%r388, [%rd8];
	ld.global.u32 	%r389, [%rd9];
	setp.ne.s32 	%p25, %r388, %r389;
	@%p25 bra 	$L__BB1_25;
	ld.volatile.shared.u32 	%r390, [%r51+-4];
	st.volatile.shared.u32 	[%r50], %r390;
$L__BB1_25:
	bar.sync 	0;
	add.s32 	%r52, %r945, 1;
	min.s32 	%r391, %r276, %r52;
	setp.gt.s32 	%p26, %r1, %r391;
	@%p26 bra 	$L__BB1_28;
	add.s32 	%r392, %r7, %r52;
	mad.lo.s32 	%r393, %r392, %r2, %r8;
	shl.b32 	%r394, %r393, 2;
	mov.u32 	%r395, _ZZ3GPUPViPiS1_S0_iiiiiiiiiiiiiiiiiE5table;
	add.s32 	%r53, %r395, %r394;
	ld.volatile.shared.u32 	%r396, [%r53+-4];
	sub.s32 	%r397, %r393, %r2;
	shl.b32 	%r398, %r397, 2;
	add.s32 	%r54, %r395, %r398;
	ld.volatile.shared.u32 	%r399, [%r54];
	ld.volatile.shared.u32 	%r400, [%r54+-4];
	min.s32 	%r401, %r399, %r400;
	min.s32 	%r402, %r396, %r401;
	add.s32 	%r403, %r402, 1;
	st.volatile.shared.u32 	[%r53], %r403;
	ld.global.u32 	%r404, [%rd8];
	ld.global.u32 	%r405, [%rd9+4];
	setp.ne.s32 	%p27, %r404, %r405;
	@%p27 bra 	$L__BB1_28;
	ld.volatile.shared.u32 	%r406, [%r54+-4];
	st.volatile.shared.u32 	[%r53], %r406;
$L__BB1_28:
	bar.sync 	0;
	add.s32 	%r55, %r945, 2;
	min.s32 	%r407, %r276, %r55;
	setp.gt.s32 	%p28, %r1, %r407;
	@%p28 bra 	$L__BB1_31;
	add.s32 	%r408, %r7, %r55;
	mad.lo.s32 	%r409, %r408, %r2, %r8;
	shl.b32 	%r410, %r409, 2;
	mov.u32 	%r411, _ZZ3GPUPViPiS1_S0_iiiiiiiiiiiiiiiiiE5table;
	add.s32 	%r56, %r411, %r410;
	ld.volatile.shared.u32 	%r412, [%r56+-4];
	sub.s32 	%r413, %r409, %r2;
	shl.b32 	%r414, %r413, 2;
	add.s32 	%r57, %r411, %r414;
	ld.volatile.shared.u32 	%r415, [%r57];
	ld.volatile.shared.u32 	%r416, [%r57+-4];
	min.s32 	%r417, %r415, %r416;
	min.s32 	%r418, %r412, %r417;
	add.s32 	%r419, %r418, 1;
	st.volatile.shared.u32 	[%r56], %r419;
	ld.global.u32 	%r420, [%rd8];
	ld.global.u32 	%r421, [%rd9+8];
	setp.ne.s32 	%p29, %r420, %r421;
	@%p29 bra 	$L__BB1_31;
	ld.volatile.shared.u32 	%r422, [%r57+-4];
	st.volatile.shared.u32 	[%r56], %r422;
$L__BB1_31:
	bar.sync 	0;
	add.s32 	%r58, %r945, 3;
	min.s32 	%r423, %r276, %r58;
	setp.gt.s32 	%p30, %r1, %r423;
	@%p30 bra 	$L__BB1_34;
	add.s32 	%r424, %r7, %r58;
	mad.lo.s32 	%r425, %r424, %r2, %r8;
	shl.b32 	%r426, %r425, 2;
	mov.u32 	%r427, _ZZ3GPUPViPiS1_S0_iiiiiiiiiiiiiiiiiE5table;
	add.s32 	%r59, %r427, %r426;
	ld.volatile.shared.u32 	%r428, [%r59+-4];
	sub.s32 	%r429, %r425, %r2;
	shl.b32 	%r430, %r429, 2;
	add.s32 	%r60, %r427, %r430;
	ld.volatile.shared.u32 	%r431, [%r60];
	ld.volatile.shared.u32 	%r432, [%r60+-4];
	min.s32 	%r433, %r431, %r432;
	min.s32 	%r434, %r428, %r433;
	add.s32 	%r435, %r434, 1;
	st.volatile.shared.u32 	[%r59], %r435;
	ld.global.u32 	%r436, [%rd8];
	ld.global.u32 	%r437, [%rd9+12];
	setp.ne.s32 	%p31, %r436, %r437;
	@%p31 bra 	$L__BB1_34;
	ld.volatile.shared.u32 	%r438, [%r60+-4];
	st.volatile.shared.u32 	[%r59], %r438;
$L__BB1_34:
	bar.sync 	0;
	add.s32 	%r945, %r945, 4;
	setp.ne.s32 	%p32, %r945, %r946;
	@%p32 bra 	$L__BB1_22;
$L__BB1_35:
	setp.eq.s32 	%p33, %r47, 0;
	@%p33 bra 	$L__BB1_48;
	min.s32 	%r439, %r276, %r946;
	setp.gt.s32 	%p34, %r1, %r439;
	add.s32 	%r440, %r9, %r946;
	mul.wide.s32 	%rd67, %r440, 4;
	add.s64 	%rd10, %rd1, %rd67;
	@%p34 bra 	$L__BB1_39;
	add.s32 	%r441, %r7, %r946;
	mad.lo.s32 	%r442, %r441, %r2, %r8;
	shl.b32 	%r443, %r442, 2;
	mov.u32 	%r444, _ZZ3GPUPViPiS1_S0_iiiiiiiiiiiiiiiiiE5table;
	add.s32 	%r63, %r444, %r443;
	ld.volatile.shared.u32 	%r445, [%r63+-4];
	sub.s32 	%r446, %r442, %r2;
	shl.b32 	%r447, %r446, 2;
	add.s32 	%r64, %r444, %r447;
	ld.volatile.shared.u32 	%r448, [%r64];
	ld.volatile.shared.u32 	%r449, [%r64+-4];
	min.s32 	%r450, %r448, %r449;
	min.s32 	%r451, %r445, %r450;
	add.s32 	%r452, %r451, 1;
	st.volatile.shared.u32 	[%r63], %r452;
	ld.global.u32 	%r453, [%rd8];
	ld.global.u32 	%r454, [%rd10];
	setp.ne.s32 	%p35, %r453, %r454;
	@%p35 bra 	$L__BB1_39;
	ld.volatile.shared.u32 	%r455, [%r64+-4];
	st.volatile.shared.u32 	[%r63], %r455;
$L__BB1_39:
	bar.sync 	0;
	add.s32 	%r65, %r946, 1;
	setp.eq.s32 	%p36, %r47, 1;
	@%p36 bra 	$L__BB1_48;
	min.s32 	%r456, %r276, %r65;
	setp.gt.s32 	%p37, %r1, %r456;
	@%p37 bra 	$L__BB1_43;
	add.s32 	%r457, %r7, %r65;
	mad.lo.s32 	%r458, %r457, %r2, %r8;
	shl.b32 	%r459, %r458, 2;
	mov.u32 	%r460, _ZZ3GPUPViPiS1_S0_iiiiiiiiiiiiiiiiiE5table;
	add.s32 	%r66, %r460, %r459;
	ld.volatile.shared.u32 	%r461, [%r66+-4];
	sub.s32 	%r462, %r458, %r2;
	shl.b32 	%r463, %r462, 2;
	add.s32 	%r67, %r460, %r463;
	ld.volatile.shared.u32 	%r464, [%r67];
	ld.volatile.shared.u32 	%r465, [%r67+-4];
	min.s32 	%r466, %r464, %r465;
	min.s32 	%r467, %r461, %r466;
	add.s32 	%r468, %r467, 1;
	st.volatile.shared.u32 	[%r66], %r468;
	ld.global.u32 	%r469, [%rd8];
	ld.global.u32 	%r470, [%rd10+4];
	setp.ne.s32 	%p38, %r469, %r470;
	@%p38 bra 	$L__BB1_43;
	ld.volatile.shared.u32 	%r471, [%r67+-4];
	st.volatile.shared.u32 	[%r66], %r471;
$L__BB1_43:
	bar.sync 	0;
	add.s32 	%r68, %r946, 2;
	setp.eq.s32 	%p39, %r47, 2;
	@%p39 bra 	$L__BB1_48;
	min.s32 	%r472, %r276, %r68;
	setp.gt.s32 	%p40, %r1, %r472;
	@%p40 bra 	$L__BB1_47;
	add.s32 	%r473, %r7, %r68;
	mad.lo.s32 	%r474, %r473, %r2, %r8;
	shl.b32 	%r475, %r474, 2;
	mov.u32 	%r476, _ZZ3GPUPViPiS1_S0_iiiiiiiiiiiiiiiiiE5table;
	add.s32 	%r69, %r476, %r475;
	ld.volatile.shared.u32 	%r477, [%r69+-4];
	sub.s32 	%r478, %r474, %r2;
	shl.b32 	%r479, %r478, 2;
	add.s32 	%r70, %r476, %r479;
	ld.volatile.shared.u32 	%r480, [%r70];
	ld.volatile.shared.u32 	%r481, [%r70+-4];
	min.s32 	%r482, %r480, %r481;
	min.s32 	%r483, %r477, %r482;
	add.s32 	%r484, %r483, 1;
	st.volatile.shared.u32 	[%r69], %r484;
	ld.global.u32 	%r485, [%rd8];
	ld.global.u32 	%r486, [%rd10+8];
	setp.ne.s32 	%p41, %r485, %r486;
	@%p41 bra 	$L__BB1_47;
	ld.volatile.shared.u32 	%r487, [%r70+-4];
	st.volatile.shared.u32 	[%r69], %r487;
$L__BB1_47:
	bar.sync 	0;
$L__BB1_48:
	add.s32 	%r951, %r10, %r26;
	@%p42 bra 	$L__BB1_60;
	setp.lt.u32 	%p43, %r277, 8;
	mov.u32 	%r950, %r8;
	@%p43 bra 	$L__BB1_52;
	mov.b32 	%r949, 0;
	mov.u32 	%r950, %r8;
$L__BB1_51:
	.pragma "nounroll";
	add.s32 	%r489, %r950, %r2;
	shl.b32 	%r490, %r489, 2;
	mov.u32 	%r491, _ZZ3GPUPViPiS1_S0_iiiiiiiiiiiiiiiiiE5table;
	add.s32 	%r492, %r491, %r490;
	ld.volatile.shared.u32 	%r493, [%r492];
	mul.wide.s32 	%rd68, %r951, 4;
	add.s64 	%rd69, %rd3, %rd68;
	st.volatile.global.u32 	[%rd69], %r493;
	shl.b32 	%r494, %r2, 2;
	add.s32 	%r495, %r492, %r494;
	ld.volatile.shared.u32 	%r496, [%r495];
	add.s64 	%rd71, %rd69, %rd6;
	st.volatile.global.u32 	[%rd71], %r496;
	add.s32 	%r497, %r495, %r494;
	ld.volatile.shared.u32 	%r498, [%r497];
	add.s64 	%rd72, %rd71, %rd6;
	st.volatile.global.u32 	[%rd72], %r498;
	add.s32 	%r499, %r497, %r494;
	ld.volatile.shared.u32 	%r500, [%r499];
	add.s64 	%rd73, %rd72, %rd6;
	st.volatile.global.u32 	[%rd73], %r500;
	add.s32 	%r501, %r494, %r489;
	add.s32 	%r502, %r499, %r494;
	ld.volatile.shared.u32 	%r503, [%r502];
	add.s64 	%rd74, %rd73, %rd6;
	st.volatile.global.u32 	[%rd74], %r503;
	add.s32 	%r504, %r502, %r494;
	ld.volatile.shared.u32 	%r505, [%r504];
	add.s64 	%rd75, %rd74, %rd6;
	st.volatile.global.u32 	[%rd75], %r505;
	shl.b32 	%r506, %r2, 1;
	add.s32 	%r507, %r501, %r506;
	add.s32 	%r508, %r504, %r494;
	ld.volatile.shared.u32 	%r509, [%r508];
	add.s64 	%rd76, %rd75, %rd6;
	st.volatile.global.u32 	[%rd76], %r509;
	add.s32 	%r950, %r507, %r2;
	add.s32 	%r510, %r508, %r494;
	ld.volatile.shared.u32 	%r511, [%r510];
	add.s64 	%rd77, %rd76, %rd6;
	st.volatile.global.u32 	[%rd77], %r511;
	shl.b32 	%r512, %r280, 3;
	add.s32 	%r951, %r512, %r951;
	add.s32 	%r949, %r949, 8;
	setp.ne.s32 	%p44, %r949, %r21;
	@%p44 bra 	$L__BB1_51;
$L__BB1_52:
	setp.eq.s32 	%p45, %r16, 0;
	@%p45 bra 	$L__BB1_60;
	setp.lt.u32 	%p46, %r17, 3;
	@%p46 bra 	$L__BB1_55;
	add.s32 	%r513, %r950, %r2;
	shl.b32 	%r514, %r513, 2;
	mov.u32 	%r515, _ZZ3GPUPViPiS1_S0_iiiiiiiiiiiiiiiiiE5table;
	add.s32 	%r516, %r515, %r514;
	ld.volatile.shared.u32 	%r517, [%r516];
	mul.wide.s32 	%rd78, %r951, 4;
	add.s64 	%rd79, %rd3, %rd78;
	st.volatile.global.u32 	[%rd79], %r517;
	shl.b32 	%r518, %r2, 2;
	add.s32 	%r519, %r516, %r518;
	ld.volatile.shared.u32 	%r520, [%r519];
	add.s64 	%rd81, %rd79, %rd6;
	st.volatile.global.u32 	[%rd81], %r520;
	shl.b32 	%r521, %r2, 1;
	add.s32 	%r522, %r513, %r521;
	add.s32 	%r523, %r519, %r518;
	ld.volatile.shared.u32 	%r524, [%r523];
	add.s64 	%rd82, %rd81, %rd6;
	st.volatile.global.u32 	[%rd82], %r524;
	add.s32 	%r950, %r522, %r2;
	add.s32 	%r525, %r523, %r518;
	ld.volatile.shared.u32 	%r526, [%r525];
	add.s64 	%rd83, %rd82, %rd6;
	st.volatile.global.u32 	[%rd83], %r526;
	shl.b32 	%r527, %r280, 2;
	add.s32 	%r951, %r527, %r951;
$L__BB1_55:
	setp.eq.s32 	%p47, %r18, 0;
	@%p47 bra 	$L__BB1_60;
	setp.eq.s32 	%p48, %r18, 1;
	@%p48 bra 	$L__BB1_58;
	add.s32 	%r528, %r950, %r2;
	shl.b32 	%r529, %r528, 2;
	mov.u32 	%r530, _ZZ3GPUPViPiS1_S0_iiiiiiiiiiiiiiiiiE5table;
	add.s32 	%r531, %r530, %r529;
	ld.volatile.shared.u32 	%r532, [%r531];
	mul.wide.s32 	%rd84, %r951, 4;
	add.s64 	%rd85, %rd3, %rd84;
	st.volatile.global.u32 	[%rd85], %r532;
	add.s32 	%r950, %r528, %r2;
	shl.b32 	%r533, %r2, 2;
	add.s32 	%r534, %r531, %r533;
	ld.volatile.shared.u32 	%r535, [%r534];
	add.s64 	%rd87, %rd85, %rd6;
	st.volatile.global.u32 	[%rd87], %r535;
	shl.b32 	%r536, %r280, 1;
	add.s32 	%r951, %r951, %r536;
$L__BB1_58:
	setp.eq.s32 	%p49, %r22, 0;
	@%p49 bra 	$L__BB1_60;
	add.s32 	%r537, %r950, %r2;
	shl.b32 	%r538, %r537, 2;
	mov.u32 	%r539, _ZZ3GPUPViPiS1_S0_iiiiiiiiiiiiiiiiiE5table;
	add.s32 	%r540, %r539, %r538;
	ld.volatile.shared.u32 	%r541, [%r540];
	mul.wide.s32 	%rd88, %r951, 4;
	add.s64 	%rd89, %rd3, %rd88;
	st.volatile.global.u32 	[%rd89], %r541;
$L__BB1_60:
	membar.sys;
	bar.sync 	0;
	add.s32 	%r935, %r935, %r276;
	add.s32 	%r956, %r935, %r275;
	sub.s32 	%r934, %r934, %r276;
	add.s32 	%r933, %r933, 1;
	setp.ne.s32 	%p50, %r933, %r6;
	@%p50 bra 	$L__BB1_5;
$L__BB1_61:
	setp.ne.s32 	%p51, %r1, 0;
	@%p51 bra 	$L__BB1_63;
	ld.volatile.global.u32 	%r542, [%rd4+4];
	add.s32 	%r543, %r542, 1;
	st.volatile.global.u32 	[%rd4+4], %r543;
$L__BB1_63:
	bar.sync 	0;
	mad.lo.s32 	%r93, %r279, %r2, %r278;
	setp.lt.s32 	%p52, %r281, 3;
	@%p52 bra 	$L__BB1_115;
	shr.s32 	%r545, %r1, 31;
	shr.u32 	%r546, %r545, 27;
	add.s32 	%r547, %r1, %r546;
	and.b32  	%r548, %r547, -32;
	sub.s32 	%r94, %r1, %r548;
	shr.s32 	%r95, %r547, 5;
	add.s32 	%r96, %r280, -1;
	mul.lo.s32 	%r549, %r2, %r95;
	add.s32 	%r550, %r2, %r94;
	add.s32 	%r97, %r550, %r549;
	mul.lo.s32 	%r98, %r284, %r2;
	mul.lo.s32 	%r99, %r284, %r96;
	mul.lo.s32 	%r100, %r2, %r1;
	add.s32 	%r551, %r4, %r1;
	not.b32 	%r101, %r2;
	mul.wide.s32 	%rd90, %r551, 4;
	add.s64 	%rd11, %rd1, %rd90;
	mad.lo.s32 	%r102, %r96, %r95, %r278;
	add.s32 	%r552, %r2, %r278;
	add.s32 	%r103, %r552, %r549;
	add.s32 	%r104, %r95, %r284;
	max.s32 	%r553, %r277, %r104;
	setp.lt.s32 	%p53, %r104, %r277;
	selp.u32 	%r105, 1, 0, %p53;
	add.s32 	%r554, %r104, %r105;
	sub.s32 	%r106, %r553, %r554;
	add.s32 	%r107, %r276, -1;
	shl.b32 	%r555, %r97, 2;
	mov.u32 	%r556, _ZZ3GPUPViPiS1_S0_iiiiiiiiiiiiiiiiiE5table;
	add.s32 	%r108, %r556, %r555;
	add.s32 	%r109, %r97, %r98;
	shl.b32 	%r110, %r98, 2;
	add.s32 	%r111, %r108, %r110;
	add.s32 	%r112, %r109, %r98;
	add.s32 	%r113, %r104, %r284;
	add.s32 	%r114, %r113, %r284;
	shl.b32 	%r115, %r284, 2;
	and.b32  	%r116, %r276, 3;
	and.b32  	%r117, %r276, 2147483644;
	add.s32 	%r959, %r956, 1;
	mov.b32 	%r957, 2;
	div.u32 	%r565, %r106, %r284;
	add.s32 	%r125, %r565, %r105;
	mul.wide.s32 	%rd97, %r99, 4;
	mov.u32 	%r958, %r277;
$L__BB1_65:
	setp.ne.s32 	%p54, %r1, 0;
	@%p54 bra 	$L__BB1_68;
	add.s32 	%r557, %r957, %r282;
	min.s32 	%r122, %r557, %r281;
$L__BB1_67:
	ld.volatile.global.u32 	%r558, [%rd4];
	setp.lt.s32 	%p55, %r558, %r122;
	@%p55 bra 	$L__BB1_67;
$L__BB1_68:
	setp.ge.s32 	%p56, %r1, %r2;
	bar.sync 	0;
	add.s32 	%r123, %r959, %r96;
	mad.lo.s32 	%r559, %r96, %r95, %r94;
	add.s32 	%r961, %r559, %r123;
	@%p56 bra 	$L__BB1_70;
	add.s32 	%r560, %r959, %r1;
	mul.wide.s32 	%rd91, %r560, 4;
	add.s64 	%rd92, %rd3, %rd91;
	ld.volatile.global.u32 	%r561, [%rd92];
	shl.b32 	%r562, %r1, 2;
	mov.u32 	%r563, _ZZ3GPUPViPiS1_S0_iiiiiiiiiiiiiiiiiE5table;
	add.s32 	%r564, %r563, %r562;
	st.volatile.shared.u32 	[%r564], %r561;
$L__BB1_70:
	setp.ge.s32 	%p57, %r95, %r277;
	@%p57 bra 	$L__BB1_77;
	and.b32  	%r126, %r125, 3;
	setp.eq.s32 	%p58, %r126, 3;
	mov.u32 	%r960, %r97;
	mov.u32 	%r962, %r95;
	@%p58 bra 	$L__BB1_75;
	mul.wide.s32 	%rd93, %r961, 4;
	add.s64 	%rd12, %rd3, %rd93;
	ld.volatile.global.u32 	%r566, [%rd12];
	st.volatile.shared.u32 	[%r108], %r566;
	add.s32 	%r961, %r961, %r99;
	setp.eq.s32 	%p59, %r126, 0;
	mov.u32 	%r960, %r109;
	mov.u32 	%r962, %r104;
	@%p59 bra 	$L__BB1_75;
	mul.wide.s32 	%rd13, %r99, 4;
	add.s64 	%rd14, %rd12, %rd13;
	ld.volatile.global.u32 	%r567, [%rd14];
	st.volatile.shared.u32 	[%r111], %r567;
	add.s32 	%r961, %r961, %r99;
	setp.eq.s32 	%p60, %r126, 1;
	mov.u32 	%r960, %r112;
	mov.u32 	%r962, %r113;
	@%p60 bra 	$L__BB1_75;
	add.s32 	%r960, %r112, %r98;
	add.s64 	%rd94, %rd14, %rd13;
	ld.volatile.global.u32 	%r568, [%rd94];
	add.s32 	%r569, %r111, %r110;
	st.volatile.shared.u32 	[%r569], %r568;
	add.s32 	%r961, %r961, %r99;
	mov.u32 	%r962, %r114;
$L__BB1_75:
	setp.lt.u32 	%p61, %r125, 3;
	@%p61 bra 	$L__BB1_77;
$L__BB1_76:
	mul.wide.s32 	%rd95, %r961, 4;
	add.s64 	%rd96, %rd3, %rd95;
	ld.volatile.global.u32 	%r570, [%rd96];
	shl.b32 	%r571, %r960, 2;
	mov.u32 	%r572, _ZZ3GPUPViPiS1_S0_iiiiiiiiiiiiiiiiiE5table;
	add.s32 	%r573, %r572, %r571;
	st.volatile.shared.u32 	[%r573], %r570;
	add.s64 	%rd98, %rd96, %rd97;
	ld.volatile.global.u32 	%r574, [%rd98];
	add.s32 	%r575, %r573, %r110;
	st.volatile.shared.u32 	[%r575], %r574;
	add.s64 	%rd99, %rd98, %rd97;
	ld.volatile.global.u32 	%r576, [%rd99];
	add.s32 	%r577, %r575, %r110;
	st.volatile.shared.u32 	[%r577], %r576;
	add.s64 	%rd100, %rd99, %rd97;
	ld.volatile.global.u32 	%r578, [%rd100];
	add.s32 	%r579, %r577, %r110;
	st.volatile.shared.u32 	[%r579], %r578;
	add.s32 	%r960, %r110, %r960;
	shl.b32 	%r580, %r99, 2;
	add.s32 	%r961, %r580, %r961;
	add.s32 	%r962, %r115, %r962;
	setp.lt.s32 	%p62, %r962, %r277;
	@%p62 bra 	$L__BB1_76;
$L__BB1_77:
	setp.lt.s32 	%p63, %r276, 1;
	bar.sync 	0;
	membar.sys;
	@%p63 bra 	$L__BB1_106;
	setp.lt.u32 	%p64, %r107, 3;
	sub.s32 	%r140, %r958, %r1;
	mov.b32 	%r968, 0;
	mov.u32 	%r969, %r93;
	@%p64 bra 	$L__BB1_93;
	mov.b32 	%r966, 0;
	mov.u32 	%r969, %r93;
$L__BB1_80:
	setp.ge.s32 	%p65, %r1, %r277;
	add.s32 	%r583, %r140, %r966;
	mul.wide.s32 	%rd101, %r583, 4;
	add.s64 	%rd15, %rd2, %rd101;
	@%p65 bra 	$L__BB1_83;
	add.s32 	%r584, %r969, %r100;
	shl.b32 	%r585, %r584, 2;
	mov.u32 	%r586, _ZZ3GPUPViPiS1_S0_iiiiiiiiiiiiiiiiiE5table;
	add.s32 	%r143, %r586, %r585;
	ld.volatile.shared.u32 	%r587, [%r143+-4];
	shl.b32 	%r588, %r101, 2;
	add.s32 	%r144, %r143, %r588;
	ld.volatile.shared.u32 	%r589, [%r144];
	ld.volatile.shared.u32 	%r590, [%r144+-4];
	min.s32 	%r591, %r589, %r590;
	min.s32 	%r592, %r587, %r591;
	add.s32 	%r593, %r592, 1;
	st.volatile.shared.u32 	[%r143], %r593;
	ld.global.u32 	%r594, [%rd15];
	ld.global.u32 	%r595, [%rd11];
	setp.ne.s32 	%p66, %r594, %r595;
	@%p66 bra 	$L__BB1_83;
	ld.volatile.shared.u32 	%r596, [%r144+-4];
	st.volatile.shared.u32 	[%r143], %r596;
$L__BB1_83:
	bar.sync 	0;
	@%p65 bra 	$L__BB1_86;
	add.s32 	%r597, %r969, %r100;
	shl.b32 	%r598, %r597, 2;
	mov.u32 	%r599, _ZZ3GPUPViPiS1_S0_iiiiiiiiiiiiiiiiiE5table;
	add.s32 	%r145, %r599, %r598;
	ld.volatile.shared.u32 	%r600, [%r145];
	shl.b32 	%r601, %r101, 2;
	add.s32 	%r146, %r145, %r601;
	ld.volatile.shared.u32 	%r602, [%r146+4];
	ld.volatile.shared.u32 	%r603, [%r146];
	min.s32 	%r604, %r602, %r603;
	min.s32 	%r605, %r600, %r604;
	add.s32 	%r606, %r605, 1;
	st.volatile.shared.u32 	[%r145+4], %r606;
	ld.global.u32 	%r607, [%rd15+4];
	ld.global.u32 	%r608, [%rd11];
	setp.ne.s32 	%p68, %r607, %r608;
	@%p68 bra 	$L__BB1_86;
	ld.volatile.shared.u32 	%r609, [%r146];
	st.volatile.shared.u32 	[%r145+4], %r609;
$L__BB1_86:
	bar.sync 	0;
	@%p65 bra 	$L__BB1_89;
	add.s32 	%r610, %r969, %r100;
	shl.b32 	%r611, %r610, 2;
	mov.u32 	%r612, _ZZ3GPUPViPiS1_S0_iiiiiiiiiiiiiiiiiE5table;
	add.s32 	%r613, %r611, %r612;
	add.s32 	%r147, %r613, -4;
	ld.volatile.shared.u32 	%r614, [%r613+4];
	add.s32 	%r615, %r610, %r101;
	shl.b32 	%r616, %r615, 2;
	add.s32 	%r148, %r612, %r616;
	ld.volatile.shared.u32 	%r617, [%r148+8];
	ld.volatile.shared.u32 	%r618, [%r148+4];
	min.s32 	%r619, %r617, %r618;
	min.s32 	%r620, %r614, %r619;
	add.s32 	%r621, %r620, 1;
	st.volatile.shared.u32 	[%r613+8], %r621;
	ld.global.u32 	%r622, [%rd15+8];
	ld.global.u32 	%r623, [%rd11];
	setp.ne.s32 	%p70, %r622, %r623;
	@%p70 bra 	$L__BB1_89;
	ld.volatile.shared.u32 	%r624, [%r148+4];
	st.volatile.shared.u32 	[%r147+12], %r624;
$L__BB1_89:
	bar.sync 	0;
	@%p65 bra 	$L__BB1_92;
	add.s32 	%r625, %r969, %r100;
	shl.b32 	%r626, %r625, 2;
	mov.u32 	%r627, _ZZ3GPUPViPiS1_S0_iiiiiiiiiiiiiiiiiE5table;
	add.s32 	%r628, %r626, %r627;
	add.s32 	%r149, %r628, -4;
	ld.volatile.shared.u32 	%r629, [%r628+8];
	add.s32 	%r630, %r625, %r101;
	shl.b32 	%r631, %r630, 2;
	add.s32 	%r150, %r627, %r631;
	ld.volatile.shared.u32 	%r632, [%r150+12];
	ld.volatile.shared.u32 	%r633, [%r150+8];
	min.s32 	%r634, %r632, %r633;
	min.s32 	%r635, %r629, %r634;
	add.s32 	%r636, %r635, 1;
	st.volatile.shared.u32 	[%r628+12], %r636;
	ld.global.u32 	%r637, [%rd15+12];
	ld.global.u32 	%r638, [%rd11];
	setp.ne.s32 	%p72, %r637, %r638;
	@%p72 bra 	$L__BB1_92;
	ld.volatile.shared.u32 	%r639, [%r150+8];
	st.volatile.shared.u32 	[%r149+16], %r639;
$L__BB1_92:
	add.s32 	%r969, %r969, 4;
	bar.sync 	0;
	add.s32 	%r966, %r966, 4;
	setp.ne.s32 	%p73, %r966, %r117;
	mov.u32 	%r968, %r117;
	@%p73 bra 	$L__BB1_80;
$L__BB1_93:
	setp.eq.s32 	%p74, %r116, 0;
	@%p74 bra 	$L__BB1_106;
	setp.ge.s32 	%p75, %r1, %r277;
	add.s32 	%r640, %r140, %r968;
	mul.wide.s32 	%rd102, %r640, 4;
	add.s64 	%rd16, %rd2, %rd102;
	@%p75 bra 	$L__BB1_97;
	add.s32 	%r641, %r969, %r100;
	shl.b32 	%r642, %r641, 2;
	mov.u32 	%r643, _ZZ3GPUPViPiS1_S0_iiiiiiiiiiiiiiiiiE5table;
	add.s32 	%r155, %r643, %r642;
	ld.volatile.shared.u32 	%r644, [%r155+-4];
	shl.b32 	%r645, %r101, 2;
	add.s32 	%r156, %r155, %r645;
	ld.volatile.shared.u32 	%r646, [%r156];
	ld.volatile.shared.u32 	%r647, [%r156+-4];
	min.s32 	%r648, %r646, %r647;
	min.s32 	%r649, %r644, %r648;
	add.s32 	%r650, %r649, 1;
	st.volatile.shared.u32 	[%r155], %r650;
	ld.global.u32 	%r651, [%rd16];
	ld.global.u32 	%r652, [%rd11];
	setp.ne.s32 	%p76, %r651, %r652;
	@%p76 bra 	$L__BB1_97;
	ld.volatile.shared.u32 	%r653, [%r156+-4];
	st.volatile.shared.u32 	[%r155], %r653;
$L__BB1_97:
	setp.eq.s32 	%p77, %r116, 1;
	bar.sync 	0;
	@%p77 bra 	$L__BB1_106;
	@%p75 bra 	$L__BB1_101;
	add.s32 	%r654, %r969, %r100;
	shl.b32 	%r655, %r654, 2;
	mov.u32 	%r656, _ZZ3GPUPViPiS1_S0_iiiiiiiiiiiiiiiiiE5table;
	add.s32 	%r157, %r656, %r655;
	ld.volatile.shared.u32 	%r657, [%r157];
	shl.b32 	%r658, %r101, 2;
	add.s32 	%r158, %r157, %r658;
	ld.volatile.shared.u32 	%r659, [%r158+4];
	ld.volatile.shared.u32 	%r660, [%r158];
	min.s32 	%r661, %r659, %r660;
	min.s32 	%r662, %r657, %r661;
	add.s32 	%r663, %r662, 1;
	st.volatile.shared.u32 	[%r157+4], %r663;
	ld.global.u32 	%r664, [%rd16+4];
	ld.global.u32 	%r665, [%rd11];
	setp.ne.s32 	%p79, %r664, %r665;
	@%p79 bra 	$L__BB1_101;
	ld.volatile.shared.u32 	%r666, [%r158];
	st.volatile.shared.u32 	[%r157+4], %r666;
$L__BB1_101:
	setp.eq.s32 	%p80, %r116, 2;
	bar.sync 	0;
	@%p80 bra 	$L__BB1_106;
	@%p75 bra 	$L__BB1_105;
	add.s32 	%r667, %r969, %r100;
	shl.b32 	%r668, %r667, 2;
	mov.u32 	%r669, _ZZ3GPUPViPiS1_S0_iiiiiiiiiiiiiiiiiE5table;
	add.s32 	%r670, %r668, %r669;
	add.s32 	%r159, %r670, -4;
	ld.volatile.shared.u32 	%r671, [%r670+4];
	add.s32 	%r672, %r667, %r101;
	shl.b32 	%r673, %r672, 2;
	add.s32 	%r160, %r669, %r673;
	ld.volatile.shared.u32 	%r674, [%r160+8];
	ld.volatile.shared.u32 	%r675, [%r160+4];
	min.s32 	%r676, %r674, %r675;
	min.s32 	%r677, %r671, %r676;
	add.s32 	%r678, %r677, 1;
	st.volatile.shared.u32 	[%r670+8], %r678;
	ld.global.u32 	%r679, [%rd16+8];
	ld.global.u32 	%r680, [%rd11];
	setp.ne.s32 	%p82, %r679, %r680;
	@%p82 bra 	$L__BB1_105;
	ld.volatile.shared.u32 	%r681, [%r160+4];
	st.volatile.shared.u32 	[%r159+12], %r681;
$L__BB1_105:
	bar.sync 	0;
$L__BB1_106:
	@%p57 bra 	$L__BB1_112;
	add.s32 	%r971, %r102, %r123;
	mov.u32 	%r970, %r103;
	mov.u32 	%r972, %r95;
$L__BB1_108:
	setp.ge.s32 	%p84, %r94, %r276;
	@%p84 bra 	$L__BB1_111;
	mov.u32 	%r973, %r94;
$L__BB1_110:
	add.s32 	%r682, %r973, %r970;
	shl.b32 	%r683, %r682, 2;
	mov.u32 	%r684, _ZZ3GPUPViPiS1_S0_iiiiiiiiiiiiiiiiiE5table;
	add.s32 	%r685, %r684, %r683;
	ld.volatile.shared.u32 	%r686, [%r685];
	add.s32 	%r687, %r973, %r971;
	mul.wide.s32 	%rd103, %r687, 4;
	add.s64 	%rd104, %rd3, %rd103;
	st.volatile.global.u32 	[%rd104], %r686;
	add.s32 	%r973, %r973, 32;
	setp.lt.s32 	%p85, %r973, %r276;
	@%p85 bra 	$L__BB1_110;
$L__BB1_111:
	add.s32 	%r970, %r970, %r98;
	add.s32 	%r971, %r971, %r99;
	add.s32 	%r972, %r972, %r284;
	setp.lt.s32 	%p86, %r972, %r277;
	@%p86 bra 	$L__BB1_108;
$L__BB1_112:
	membar.sys;
	bar.sync 	0;
	@%p54 bra 	$L__BB1_114;
	ld.volatile.global.u32 	%r688, [%rd4+4];
	add.s32 	%r689, %r688, 1;
	st.volatile.global.u32 	[%rd4+4], %r689;
$L__BB1_114:
	bar.sync 	0;
	add.s32 	%r957, %r957, 1;
	setp.ne.s32 	%p88, %r957, %r281;
	add.s32 	%r958, %r958, %r276;
	add.s32 	%r959, %r959, %r276;
	@%p88 bra 	$L__BB1_65;
$L__BB1_115:
	setp.ne.s32 	%p89, %r1, 0;
	@%p89 bra 	$L__BB1_118;
	add.s32 	%r690, %r282, %r281;
	min.s32 	%r173, %r690, %r281;
$L__BB1_117:
	ld.volatile.global.u32 	%r691, [%rd4];
	setp.lt.s32 	%p90, %r691, %r173;
	@%p90 bra 	$L__BB1_117;
$L__BB1_118:
	setp.lt.s32 	%p91, %r6, 1;
	bar.sync 	0;
	add.s32 	%r692, %r277, %r278;
	sub.s32 	%r174, %r275, %r692;
	@%p91 bra 	$L__BB1_175;
	setp.lt.s32 	%p92, %r1, %r2;
	setp.gt.s32 	%p93, %r3, 0;
	and.pred  	%p3, %p92, %p93;
	not.b32 	%r694, %r1;
	mad.lo.s32 	%r175, %r2, %r1, %r694;
	sub.s32 	%r695, %r694, %r277;
	add.s32 	%r176, %r695, %r283;
	add.s32 	%r696, %r277, %r1;
	add.s32 	%r177, %r696, %r4;
	add.s32 	%r178, %r278, %r1;
	add.s32 	%r179, %r178, %r280;
	setp.lt.s32 	%p94, %r1, %r276;
	setp.gt.s32 	%p95, %r277, 0;
	and.pred  	%p4, %p94, %p95;
	add.s32 	%r180, %r3, -1;
	and.b32  	%r181, %r3, 15;
	add.s32 	%r182, %r181, -1;
	and.b32  	%r183, %r3, 7;
	add.s32 	%r184, %r183, -1;
	add.s32 	%r185, %r276, -1;
	add.s32 	%r186, %r277, -1;
	and.b32  	%r187, %r277, 7;
	add.s32 	%r188, %r187, -1;
	and.b32  	%r189, %r277, 3;
	and.b32  	%r190, %r3, 3;
	and.b32  	%r191, %r277, 2147483640;
	and.b32  	%r192, %r277, 1;
	shl.b32 	%r193, %r2, 4;
	shl.b32 	%r697, %r1, 2;
	mov.u32 	%r698, _ZZ3GPUPViPiS1_S0_iiiiiiiiiiiiiiiiiE5table;
	add.s32 	%r194, %r698, %r697;
	shl.b32 	%r195, %r2, 6;
	shl.b32 	%r196, %r280, 4;
	and.b32  	%r699, %r3, 2147483632;
	neg.s32 	%r197, %r699;
	shl.b32 	%r198, %r2, 2;
	add.s32 	%r976, %r174, %r280;
	mov.b32 	%r974, 0;
	not.pred 	%p96, %p3;
	mul.wide.s32 	%rd18, %r280, 4;
	not.pred 	%p126, %p4;
	mov.u32 	%r975, %r276;
$L__BB1_120:
	mad.lo.s32 	%r203, %r276, %r974, %r185;
	add.s32 	%r982, %r976, %r1;
	@%p96 bra 	$L__BB1_134;
	setp.lt.u32 	%p97, %r180, 15;
	mov.u32 	%r981, %r1;
	@%p97 bra 	$L__BB1_124;
	mov.u32 	%r977, %r197;
	mov.u32 	%r979, %r194;
	mov.u32 	%r981, %r1;
$L__BB1_123:
	.pragma "nounroll";
	mul.wide.s32 	%rd105, %r982, 4;
	add.s64 	%rd106, %rd3, %rd105;
	ld.volatile.global.u32 	%r700, [%rd106];
	st.volatile.shared.u32 	[%r979], %r700;
	add.s64 	%rd108, %rd106, %rd18;
	ld.volatile.global.u32 	%r701, [%rd108];
	add.s32 	%r702, %r979, %r198;
	st.volatile.shared.u32 	[%r702], %r701;
	add.s64 	%rd109, %rd108, %rd18;
	ld.volatile.global.u32 	%r703, [%rd109];
	add.s32 	%r704, %r702, %r198;
	st.volatile.shared.u32 	[%r704], %r703;
	add.s64 	%rd110, %rd109, %rd18;
	ld.volatile.global.u32 	%r705, [%rd110];
	add.s32 	%r706, %r704, %r198;
	st.volatile.shared.u32 	[%r706], %r705;
	add.s64 	%rd111, %rd110, %rd18;
	ld.volatile.global.u32 	%r707, [%rd111];
	add.s32 	%r708, %r706, %r198;
	st.volatile.shared.u32 	[%r708], %r707;
	add.s64 	%rd112, %rd111, %rd18;
	ld.volatile.global.u32 	%r709, [%rd112];
	add.s32 	%r710, %r708, %r198;
	st.volatile.shared.u32 	[%r710], %r709;
	add.s64 	%rd113, %rd112, %rd18;
	ld.volatile.global.u32 	%r711, [%rd113];
	add.s32 	%r712, %r710, %r198;
	st.volatile.shared.u32 	[%r712], %r711;
	add.s64 	%rd114, %rd113, %rd18;
	ld.volatile.global.u32 	%r713, [%rd114];
	add.s32 	%r714, %r712, %r198;
	st.volatile.shared.u32 	[%r714], %r713;
	add.s64 	%rd115, %rd114, %rd18;
	ld.volatile.global.u32 	%r715, [%rd115];
	add.s32 	%r716, %r714, %r198;
	st.volatile.shared.u32 	[%r716], %r715;
	add.s64 	%rd116, %rd115, %rd18;
	ld.volatile.global.u32 	%r717, [%rd116];
	add.s32 	%r718, %r716, %r198;
	st.volatile.shared.u32 	[%r718], %r717;
	add.s64 	%rd117, %rd116, %rd18;
	ld.volatile.global.u32 	%r719, [%rd117];
	add.s32 	%r720, %r718, %r198;
	st.volatile.shared.u32 	[%r720], %r719;
	add.s64 	%rd118, %rd117, %rd18;
	ld.volatile.global.u32 	%r721, [%rd118];
	add.s32 	%r722, %r720, %r198;
	st.volatile.shared.u32 	[%r722], %r721;
	add.s64 	%rd119, %rd118, %rd18;
	ld.volatile.global.u32 	%r723, [%rd119];
	add.s32 	%r724, %r722, %r198;
	st.volatile.shared.u32 	[%r724], %r723;
	add.s64 	%rd120, %rd119, %rd18;
	ld.volatile.global.u32 	%r725, [%rd120];
	add.s32 	%r726, %r724, %r198;
	st.volatile.shared.u32 	[%r726], %r725;
	add.s64 	%rd121, %rd120, %rd18;
	ld.volatile.global.u32 	%r727, [%rd121];
	add.s32 	%r728, %r726, %r198;
	st.volatile.shared.u32 	[%r728], %r727;
	add.s64 	%rd122, %rd121, %rd18;
	ld.volatile.global.u32 	%r729, [%rd122];
	add.s32 	%r730, %r728, %r198;
	st.volatile.shared.u32 	[%r730], %r729;
	add.s32 	%r981, %r981, %r193;
	add.s32 	%r979, %r979, %r195;
	add.s32 	%r982, %r982, %r196;
	add.s32 	%r977, %r977, 16;
	setp.ne.s32 	%p98, %r977, 0;
	@%p98 bra 	$L__BB1_123;
$L__BB1_124:
	setp.eq.s32 	%p99, %r181, 0;
	@%p99 bra 	$L__BB1_134;
	setp.lt.u32 	%p100, %r182, 7;
	@%p100 bra 	$L__BB1_127;
	mul.wide.s32 	%rd123, %r982, 4;
	add.s64 	%rd124, %rd3, %rd123;
	ld.volatile.global.u32 	%r731, [%rd124];
	shl.b32 	%r732, %r981, 2;
	add.s32 	%r734, %r698, %r732;
	st.volatile.shared.u32 	[%r734], %r731;
	add.s64 	%rd126, %rd124, %rd18;
	ld.volatile.global.u32 	%r735, [%rd126];
	add.s32 	%r736, %r734, %r198;
	st.volatile.shared.u32 	[%r736], %r735;
	add.s64 	%rd127, %rd126, %rd18;
	ld.volatile.global.u32 	%r737, [%rd127];
	add.s32 	%r738, %r736, %r198;
	st.volatile.shared.u32 	[%r738], %r737;
	add.s64 	%rd128, %rd127, %rd18;
	ld.volatile.global.u32 	%r739, [%rd128];
	add.s32 	%r740, %r738, %r198;
	st.volatile.shared.u32 	[%r740], %r739;
	add.s64 	%rd129, %rd128, %rd18;
	ld.volatile.global.u32 	%r741, [%rd129];
	add.s32 	%r742, %r740, %r198;
	st.volatile.shared.u32 	[%r742], %r741;
	add.s64 	%rd130, %rd129, %rd18;
	ld.volatile.global.u32 	%r743, [%rd130];
	add.s32 	%r744, %r742, %r198;
	st.volatile.shared.u32 	[%r744], %r743;
	add.s64 	%rd131, %rd130, %rd18;
	ld.volatile.global.u32 	%r745, [%rd131];
	add.s32 	%r746, %r744, %r198;
	st.volatile.shared.u32 	[%r746], %r745;
	add.s64 	%rd132, %rd131, %rd18;
	ld.volatile.global.u32 	%r747, [%rd132];
	add.s32 	%r748, %r746, %r198;
	st.volatile.shared.u32 	[%r748], %r747;
	shl.b32 	%r749, %r280, 3;
	add.s32 	%r982, %r749, %r982;
	shl.b32 	%r750, %r2, 3;
	add.s32 	%r981, %r750, %r981;
$L__BB1_127:
	setp.eq.s32 	%p101, %r183, 0;
	@%p101 bra 	$L__BB1_134;
	setp.lt.u32 	%p102, %r184, 3;
	@%p102 bra 	$L__BB1_130;
	mul.wide.s32 	%rd133, %r982, 4;
	add.s64 	%rd134, %rd3, %rd133;
	ld.volatile.global.u32 	%r751, [%rd134];
	shl.b32 	%r752, %r981, 2;
	add.s32 	%r754, %r698, %r752;
	st.volatile.shared.u32 	[%r754], %r751;
	add.s64 	%rd136, %rd134, %rd18;
	ld.volatile.global.u32 	%r755, [%rd136];
	add.s32 	%r756, %r754, %r198;
	st.volatile.shared.u32 	[%r756], %r755;
	add.s64 	%rd137, %rd136, %rd18;
	ld.volatile.global.u32 	%r757, [%rd137];
	add.s32 	%r758, %r756, %r198;
	st.volatile.shared.u32 	[%r758], %r757;
	add.s64 	%rd138, %rd137, %rd18;
	ld.volatile.global.u32 	%r759, [%rd138];
	add.s32 	%r760, %r758, %r198;
	st.volatile.shared.u32 	[%r760], %r759;
	shl.b32 	%r761, %r280, 2;
	add.s32 	%r982, %r761, %r982;
	add.s32 	%r981, %r198, %r981;
$L__BB1_130:
	setp.eq.s32 	%p103, %r190, 0;
	@%p103 bra 	$L__BB1_134;
	setp.eq.s32 	%p104, %r190, 1;
	mul.wide.s32 	%rd139, %r982, 4;
	add.s64 	%rd17, %rd3, %rd139;
	ld.volatile.global.u32 	%r762, [%rd17];
	shl.b32 	%r763, %r981, 2;
	add.s32 	%r223, %r698, %r763;
	st.volatile.shared.u32 	[%r223], %r762;
	@%p104 bra 	$L__BB1_134;
	setp.eq.s32 	%p105, %r190, 2;
	add.s64 	%rd19, %rd17, %rd18;
	ld.volatile.global.u32 	%r765, [%rd19];
	add.s32 	%r224, %r223, %r198;
	st.volatile.shared.u32 	[%r224], %r765;
	@%p105 bra 	$L__BB1_134;
	add.s64 	%rd140, %rd19, %rd18;
	ld.volatile.global.u32 	%r766, [%rd140];
	add.s32 	%r767, %r224, %r198;
	st.volatile.shared.u32 	[%r767], %r766;
$L__BB1_134:
	bar.sync 	0;
	membar.cta;
	sub.s32 	%r768, %r3, %r975;
	mul.lo.s32 	%r988, %r768, %r2;
	setp.lt.s32 	%p106, %r975, 1;
	@%p106 bra 	$L__BB1_162;
	add.s32 	%r769, %r176, %r975;
	mul.wide.s32 	%rd141, %r769, 4;
	add.s64 	%rd20, %rd2, %rd141;
	and.b32  	%r226, %r975, 3;
	setp.eq.s32 	%p107, %r226, 0;
	mov.u32 	%r987, %r975;
	@%p107 bra 	$L__BB1_148;
	add.s32 	%r988, %r988, %r2;
	min.s32 	%r770, %r276, %r975;
	setp.ge.s32 	%p108, %r1, %r770;
	sub.s32 	%r771, %r177, %r975;
	mul.wide.s32 	%rd142, %r771, 4;
	add.s64 	%rd21, %rd1, %rd142;
	@%p108 bra 	$L__BB1_139;
	add.s32 	%r772, %r175, %r988;
	shl.b32 	%r773, %r772, 2;
	add.s32 	%r228, %r698, %r773;
	ld.volatile.shared.u32 	%r775, [%r228+-4];
	sub.s32 	%r776, %r772, %r2;
	shl.b32 	%r777, %r776, 2;
	add.s32 	%r229, %r698, %r777;
	ld.volatile.shared.u32 	%r778, [%r229];
	ld.volatile.shared.u32 	%r779, [%r229+-4];
	min.s32 	%r780, %r778, %r779;
	min.s32 	%r781, %r775, %r780;
	add.s32 	%r782, %r781, 1;
	st.volatile.shared.u32 	[%r228], %r782;
	ld.global.u32 	%r783, [%rd20];
	ld.global.u32 	%r784, [%rd21];
	setp.ne.s32 	%p109, %r783, %r784;
	@%p109 bra 	$L__BB1_139;
	ld.volatile.shared.u32 	%r785, [%r229+-4];
	st.volatile.shared.u32 	[%r228], %r785;
$L__BB1_139:
	bar.sync 	0;
	setp.eq.s32 	%p110, %r226, 1;
	mov.u32 	%r987, %r203;
	@%p110 bra 	$L__BB1_148;
	add.s32 	%r988, %r988, %r2;
	min.s32 	%r786, %r276, %r203;
	setp.ge.s32 	%p111, %r1, %r786;
	@%p111 bra 	$L__BB1_143;
	add.s32 	%r787, %r175, %r988;
	shl.b32 	%r788, %r787, 2;
	add.s32 	%r231, %r698, %r788;
	ld.volatile.shared.u32 	%r790, [%r231+-4];
	sub.s32 	%r791, %r787, %r2;
	shl.b32 	%r792, %r791, 2;
	add.s32 	%r232, %r698, %r792;
	ld.volatile.shared.u32 	%r793, [%r232];
	ld.volatile.shared.u32 	%r794, [%r232+-4];
	min.s32 	%r795, %r793, %r794;
	min.s32 	%r796, %r790, %r795;
	add.s32 	%r797, %r796, 1;
	st.volatile.shared.u32 	[%r231], %r797;
	ld.global.u32 	%r798, [%rd20];
	ld.global.u32 	%r799, [%rd21+4];
	setp.ne.s32 	%p112, %r798, %r799;
	@%p112 bra 	$L__BB1_143;
	ld.volatile.shared.u32 	%r800, [%r232+-4];
	st.volatile.shared.u32 	[%r231], %r800;
$L__BB1_143:
	bar.sync 	0;
	add.s32 	%r987, %r203, -1;
	setp.eq.s32 	%p113, %r226, 2;
	@%p113 bra 	$L__BB1_148;
	add.s32 	%r988, %r988, %r2;
	min.s32 	%r801, %r276, %r987;
	setp.ge.s32 	%p114, %r1, %r801;
	@%p114 bra 	$L__BB1_147;
	add.s32 	%r802, %r175, %r988;
	shl.b32 	%r803, %r802, 2;
	add.s32 	%r235, %r698, %r803;
	ld.volatile.shared.u32 	%r805, [%r235+-4];
	sub.s32 	%r806, %r802, %r2;
	shl.b32 	%r807, %r806, 2;
	add.s32 	%r236, %r698, %r807;
	ld.volatile.shared.u32 	%r808, [%r236];
	ld.volatile.shared.u32 	%r809, [%r236+-4];
	min.s32 	%r810, %r808, %r809;
	min.s32 	%r811, %r805, %r810;
	add.s32 	%r812, %r811, 1;
	st.volatile.shared.u32 	[%r235], %r812;
	ld.global.u32 	%r813, [%rd20];
	ld.global.u32 	%r814, [%rd21+8];
	setp.ne.s32 	%p115, %r813, %r814;
	@%p115 bra 	$L__BB1_147;
	ld.volatile.shared.u32 	%r815, [%r236+-4];
	st.volatile.shared.u32 	[%r235], %r815;
$L__BB1_147:
	bar.sync 	0;
	add.s32 	%r987, %r203, -2;
$L__BB1_148:
	setp.lt.u32 	%p116, %r203, 3;
	@%p116 bra 	$L__BB1_162;
$L__BB1_149:
	mov.u32 	%r240, %r987;
	add.s32 	%r242, %r988, %r2;
	min.s32 	%r816, %r276, %r240;
	setp.ge.s32 	%p117, %r1, %r816;
	sub.s32 	%r817, %r177, %r240;
	mul.wide.s32 	%rd143, %r817, 4;
	add.s64 	%rd22, %rd1, %rd143;
	@%p117 bra 	$L__BB1_152;
	add.s32 	%r818, %r175, %r242;
	shl.b32 	%r819, %r818, 2;
	add.s32 	%r243, %r698, %r819;
	ld.volatile.shared.u32 	%r821, [%r243+-4];
	sub.s32 	%r822, %r818, %r2;
	shl.b32 	%r823, %r822, 2;
	add.s32 	%r244, %r698, %r823;
	ld.volatile.shared.u32 	%r824, [%r244];
	ld.volatile.shared.u32 	%r825, [%r244+-4];
	min.s32 	%r826, %r824, %r825;
	min.s32 	%r827, %r821, %r826;
	add.s32 	%r828, %r827, 1;
	st.volatile.shared.u32 	[%r243], %r828;
	ld.global.u32 	%r829, [%rd20];
	ld.global.u32 	%r830, [%rd22];
	setp.ne.s32 	%p118, %r829, %r830;
	@%p118 bra 	$L__BB1_152;
	ld.volatile.shared.u32 	%r831, [%r244+-4];
	st.volatile.shared.u32 	[%r243], %r831;
$L__BB1_152:
	bar.sync 	0;
	add.s32 	%r832, %r240, -1;
	add.s32 	%r245, %r242, %r2;
	min.s32 	%r833, %r276, %r832;
	setp.ge.s32 	%p119, %r1, %r833;
	@%p119 bra 	$L__BB1_155;
	add.s32 	%r834, %r175, %r245;
	shl.b32 	%r835, %r834, 2;
	add.s32 	%r246, %r698, %r835;
	ld.volatile.shared.u32 	%r837, [%r246+-4];
	sub.s32 	%r838, %r834, %r2;
	shl.b32 	%r839, %r838, 2;
	add.s32 	%r247, %r698, %r839;
	ld.volatile.shared.u32 	%r840, [%r247];
	ld.volatile.shared.u32 	%r841, [%r247+-4];
	min.s32 	%r842, %r840, %r841;
	min.s32 	%r843, %r837, %r842;
	add.s32 	%r844, %r843, 1;
	st.volatile.shared.u32 	[%r246], %r844;
	ld.global.u32 	%r845, [%rd20];
	ld.global.u32 	%r846, [%rd22+4];
	setp.ne.s32 	%p120, %r845, %r846;
	@%p120 bra 	$L__BB1_155;
	ld.volatile.shared.u32 	%r847, [%r247+-4];
	st.volatile.shared.u32 	[%r246], %r847;
$L__BB1_155:
	bar.sync 	0;
	add.s32 	%r848, %r240, -2;
	add.s32 	%r248, %r245, %r2;
	min.s32 	%r849, %r276, %r848;
	setp.ge.s32 	%p121, %r1, %r849;
	@%p121 bra 	$L__BB1_158;
	add.s32 	%r850, %r175, %r248;
	shl.b32 	%r851, %r850, 2;
	add.s32 	%r249, %r698, %r851;
	ld.volatile.shared.u32 	%r853, [%r249+-4];
	sub.s32 	%r854, %r850, %r2;
	shl.b32 	%r855, %r854, 2;
	add.s32 	%r250, %r698, %r855;
	ld.volatile.shared.u32 	%r856, [%r250];
	ld.volatile.shared.u32 	%r857, [%r250+-4];
	min.s32 	%r858, %r856, %r857;
	min.s32 	%r859, %r853, %r858;
	add.s32 	%r860, %r859, 1;
	st.volatile.shared.u32 	[%r249], %r860;
	ld.global.u32 	%r861, [%rd20];
	ld.global.u32 	%r862, [%rd22+8];
	setp.ne.s32 	%p122, %r861, %r862;
	@%p122 bra 	$L__BB1_158;
	ld.volatile.shared.u32 	%r863, [%r250+-4];
	st.volatile.shared.u32 	[%r249], %r863;
$L__BB1_158:
	bar.sync 	0;
	add.s32 	%r864, %r240, -3;
	add.s32 	%r988, %r248, %r2;
	min.s32 	%r865, %r276, %r864;
	setp.ge.s32 	%p123, %r1, %r865;
	@%p123 bra 	$L__BB1_161;
	add.s32 	%r866, %r175, %r988;
	shl.b32 	%r867, %r866, 2;
	add.s32 	%r252, %r698, %r867;
	ld.volatile.shared.u32 	%r869, [%r252+-4];
	sub.s32 	%r870, %r866, %r2;
	shl.b32 	%r871, %r870, 2;
	add.s32 	%r253, %r698, %r871;
	ld.volatile.shared.u32 	%r872, [%r253];
	ld.volatile.shared.u32 	%r873, [%r253+-4];
	min.s32 	%r874, %r872, %r873;
	min.s32 	%r875, %r869, %r874;
	add.s32 	%r876, %r875, 1;
	st.volatile.shared.u32 	[%r252], %r876;
	ld.global.u32 	%r877, [%rd20];
	ld.global.u32 	%r878, [%rd22+12];
	setp.ne.s32 	%p124, %r877, %r878;
	@%p124 bra 	$L__BB1_161;
	ld.volatile.shared.u32 	%r879, [%r253+-4];
	st.volatile.shared.u32 	[%r252], %r879;
$L__BB1_161:
	bar.sync 	0;
	add.s32 	%r987, %r240, -4;
	setp.gt.u32 	%p125, %r240, 4;
	@%p125 bra 	$L__BB1_149;
$L__BB1_162:
	add.s32 	%r995, %r179, %r976;
	@%p126 bra 	$L__BB1_174;
	setp.lt.u32 	%p127, %r186, 7;
	mov.u32 	%r994, %r178;
	@%p127 bra 	$L__BB1_166;
	mov.b32 	%r993, 0;
	mov.u32 	%r994, %r178;
$L__BB1_165:
	.pragma "nounroll";
	add.s32 	%r881, %r994, %r2;
	shl.b32 	%r882, %r881, 2;
	add.s32 	%r884, %r698, %r882;
	ld.volatile.shared.u32 	%r885, [%r884];
	mul.wide.s32 	%rd144, %r995, 4;
	add.s64 	%rd145, %rd3, %rd144;
	st.volatile.global.u32 	[%rd145], %r885;
	add.s32 	%r886, %r884, %r198;
	ld.volatile.shared.u32 	%r887, [%r886];
	add.s64 	%rd147, %rd145, %rd18;
	st.volatile.global.u32 	[%rd147], %r887;
	add.s32 	%r888, %r886, %r198;
	ld.volatile.shared.u32 	%r889, [%r888];
	add.s64 	%rd148, %rd147, %rd18;
	st.volatile.global.u32 	[%rd148], %r889;
	add.s32 	%r890, %r888, %r198;
	ld.volatile.shared.u32 	%r891, [%r890];
	add.s64 	%rd149, %rd148, %rd18;
	st.volatile.global.u32 	[%rd149], %r891;
	add.s32 	%r892, %r198, %r881;
	add.s32 	%r893, %r890, %r198;
	ld.volatile.shared.u32 	%r894, [%r893];
	add.s64 	%rd150, %rd149, %rd18;
	st.volatile.global.u32 	[%rd150], %r894;
	add.s32 	%r895, %r893, %r198;
	ld.volatile.shared.u32 	%r896, [%r895];
	add.s64 	%rd151, %rd150, %rd18;
	st.volatile.global.u32 	[%rd151], %r896;
	shl.b32 	%r897, %r2, 1;
	add.s32 	%r898, %r892, %r897;
	add.s32 	%r899, %r895, %r198;
	ld.volatile.shared.u32 	%r900, [%r899];
	add.s64 	%rd152, %rd151, %rd18;
	st.volatile.global.u32 	[%rd152], %r900;
	add.s32 	%r994, %r898, %r2;
	add.s32 	%r901, %r899, %r198;
	ld.volatile.shared.u32 	%r902, [%r901];
	add.s64 	%rd153, %rd152, %rd18;
	st.volatile.global.u32 	[%rd153], %r902;
	shl.b32 	%r903, %r280, 3;
	add.s32 	%r995, %r903, %r995;
	add.s32 	%r993, %r993, 8;
	setp.ne.s32 	%p128, %r993, %r191;
	@%p128 bra 	$L__BB1_165;
$L__BB1_166:
	setp.eq.s32 	%p129, %r187, 0;
	@%p129 bra 	$L__BB1_174;
	setp.lt.u32 	%p130, %r188, 3;
	@%p130 bra 	$L__BB1_169;
	add.s32 	%r904, %r994, %r2;
	shl.b32 	%r905, %r904, 2;
	add.s32 	%r907, %r698, %r905;
	ld.volatile.shared.u32 	%r908, [%r907];
	mul.wide.s32 	%rd154, %r995, 4;
	add.s64 	%rd155, %rd3, %rd154;
	st.volatile.global.u32 	[%rd155], %r908;
	add.s32 	%r909, %r907, %r198;
	ld.volatile.shared.u32 	%r910, [%r909];
	add.s64 	%rd157, %rd155, %rd18;
	st.volatile.global.u32 	[%rd157], %r910;
	shl.b32 	%r911, %r2, 1;
	add.s32 	%r912, %r904, %r911;
	add.s32 	%r913, %r909, %r198;
	ld.volatile.shared.u32 	%r914, [%r913];
	add.s64 	%rd158, %rd157, %rd18;
	st.volatile.global.u32 	[%rd158], %r914;
	add.s32 	%r994, %r912, %r2;
	add.s32 	%r915, %r913, %r198;
	ld.volatile.shared.u32 	%r916, [%r915];
	add.s64 	%rd159, %rd158, %rd18;
	st.volatile.global.u32 	[%rd159], %r916;
	shl.b32 	%r917, %r280, 2;
	add.s32 	%r995, %r917, %r995;
$L__BB1_169:
	setp.eq.s32 	%p131, %r189, 0;
	@%p131 bra 	$L__BB1_174;
	setp.eq.s32 	%p132, %r189, 1;
	@%p132 bra 	$L__BB1_172;
	add.s32 	%r918, %r994, %r2;
	shl.b32 	%r919, %r918, 2;
	add.s32 	%r921, %r698, %r919;
	ld.volatile.shared.u32 	%r922, [%r921];
	mul.wide.s32 	%rd160, %r995, 4;
	add.s64 	%rd161, %rd3, %rd160;
	st.volatile.global.u32 	[%rd161], %r922;
	add.s32 	%r994, %r918, %r2;
	add.s32 	%r923, %r921, %r198;
	ld.volatile.shared.u32 	%r924, [%r923];
	add.s64 	%rd163, %rd161, %rd18;
	st.volatile.global.u32 	[%rd163], %r924;
	shl.b32 	%r925, %r280, 1;
	add.s32 	%r995, %r995, %r925;
$L__BB1_172:
	setp.eq.s32 	%p133, %r192, 0;
	@%p133 bra 	$L__BB1_174;
	add.s32 	%r926, %r994, %r2;
	shl.b32 	%r927, %r926, 2;
	add.s32 	%r929, %r698, %r927;
	ld.volatile.shared.u32 	%r930, [%r929];
	mul.wide.s32 	%rd164, %r995, 4;
	add.s64 	%rd165, %rd3, %rd164;
	st.volatile.global.u32 	[%rd165], %r930;
$L__BB1_174:
	add.s32 	%r976, %r976, %r276;
	add.s32 	%r975, %r975, %r276;
	add.s32 	%r974, %r974, 1;
	setp.ne.s32 	%p134, %r974, %r6;
	@%p134 bra 	$L__BB1_120;
$L__BB1_175:
	setp.ne.s32 	%p135, %r1, 0;
	@%p135 bra 	$L__BB1_177;
	ld.volatile.global.u32 	%r931, [%rd4+4];
	add.s32 	%r932, %r931, 1;
	st.volatile.global.u32 	[%rd4+4], %r932;
$L__BB1_177:
	bar.sync 	0;
	ret;

}


// ===== COMPILED SASS (sm_100) =====

	.target	sm_100

	.elftype	@"ET_EXEC"


//--------------------- .note.nv.tkinfo           --------------------------
	.section	.note.nv.tkinfo,"",@"SHT_NOTE"
	.sectionflags	@"SHF_NOTE_NV_TKINFO"
	.tkinfo
        /*0018*/ 	.word	0x00000002
        /*0030*/ 	.string	""
        /*0030*/ 	.string	"ptxas"
        /*0030*/ 	.string	"Cuda compilation tools, release 13.0, V13.0.88"
        /*0030*/ 	.string	"Build cuda_13.0.r13.0/compiler.36424714_0"
        /*0030*/ 	.string	"-arch sm_100 -m 64 "



//--------------------- .note.nv.cuinfo           --------------------------
	.section	.note.nv.cuinfo,"",@"SHT_NOTE"
	.sectionflags	@"SHF_NOTE_NV_CUINFO"
        /*0018*/ 	.short	0x0002
        /*001a*/ 	.short	0x0064
        /*001c*/ 	.short	0x0082
	.zero		2


//--------------------- .nv.info                  --------------------------
	.section	.nv.info,"",@"SHT_CUDA_INFO"
	.align	4


	//----- nvinfo : EIATTR_REGCOUNT
	.align		4
        /*0000*/ 	.byte	0x04, 0x2f
        /*0002*/ 	.short	(.L_2 - .L_1)
	.align		4
.L_1:
        /*0004*/ 	.word	index@(_Z11GPU_setInitPViiiiiii)
        /*0008*/ 	.word	0x00000016


	//----- nvinfo : EIATTR_FRAME_SIZE
	.align		4
.L_2:
        /*000c*/ 	.byte	0x04, 0x11
        /*000e*/ 	.short	(.L_4 - .L_3)
	.align		4
.L_3:
        /*0010*/ 	.word	index@(_Z11GPU_setInitPViiiiiii)
        /*0014*/ 	.word	0x00000000


	//----- nvinfo : EIATTR_REGCOUNT
	.align		4
.L_4:
        /*0018*/ 	.byte	0x04, 0x2f
        /*001a*/ 	.short	(.L_6 - .L_5)
	.align		4
.L_5:
        /*001c*/ 	.word	index@(_Z3GPUPViPiS1_S0_iiiiiiiiiiiiiiiii)
        /*0020*/ 	.word	0x00000020


	//----- nvinfo : EIATTR_FRAME_SIZE
	.align		4
.L_6:
        /*0024*/ 	.byte	0x04, 0x11
        /*0026*/ 	.short	(.L_8 - .L_7)
	.align		4
.L_7:
        /*0028*/ 	.word	index@(_Z3GPUPViPiS1_S0_iiiiiiiiiiiiiiiii)
        /*002c*/ 	.word	0x00000000


	//----- nvinfo : EIATTR_MIN_STACK_SIZE
	.align		4
.L_8:
        /*0030*/ 	.byte	0x04, 0x12
        /*0032*/ 	.short	(.L_10 - .L_9)
	.align		4
.L_9:
        /*0034*/ 	.word	index@(_Z3GPUPViPiS1_S0_iiiiiiiiiiiiiiiii)
        /*0038*/ 	.word	0x00000000


	//----- nvinfo : EIATTR_MIN_STACK_SIZE
	.align		4
.L_10:
        /*003c*/ 	.byte	0x04, 0x12
        /*003e*/ 	.short	(.L_12 - .L_11)
	.align		4
.L_11:
        /*0040*/ 	.word	index@(_Z11GPU_setInitPViiiiiii)
        /*0044*/ 	.word	0x00000000
.L_12:


//--------------------- .nv.compat                --------------------------
	.section	.nv.compat,"",@"SHT_CUDA_COMPAT_INFO"
	.align	4
        /*0000*/ 	.byte	0x02, 0x09, 0x00, 0x00, 0x02, 0x02, 0x01, 0x00, 0x02, 0x05, 0x05, 0x00, 0x03, 0x07, 0x01, 0x01
        /*0010*/ 	.byte	0x02, 0x03, 0x00, 0x00, 0x02, 0x06, 0x01, 0x00, 0x04, 0x0b, 0x08, 0x00, 0x09, 0x00, 0x00, 0x00
        /*0020*/ 	.byte	0x00, 0x00, 0x00, 0x00


//--------------------- .nv.info._Z3GPUPViPiS1_S0_iiiiiiiiiiiiiiiii --------------------------
	.section	.nv.info._Z3GPUPViPiS1_S0_iiiiiiiiiiiiiiiii,"",@"SHT_CUDA_INFO"
	.sectionflags	@""
	.align	4


	//----- nvinfo : EIATTR_CUDA_API_VERSION
	.align		4
        /*0000*/ 	.byte	0x04, 0x37
        /*0002*/ 	.short	(.L_14 - .L_13)
.L_13:
        /*0004*/ 	.word	0x00000082


	//----- nvinfo : EIATTR_KPARAM_INFO
	.align		4
.L_14:
        /*0008*/ 	.byte	0x04, 0x17
        /*000a*/ 	.short	(.L_16 - .L_15)
.L_15:
        /*000c*/ 	.word	0x00000000
        /*0010*/ 	.short	0x0014
        /*0012*/ 	.short	0x0060
        /*0014*/ 	.byte	0x00, 0xf0, 0x11, 0x00


	//----- nvinfo : EIATTR_KPARAM_INFO
	.align		4
.L_16:
        /*0018*/ 	.byte	0x04, 0x17
        /*001a*/ 	.short	(.L_18 - .L_17)
.L_17:
        /*001c*/ 	.word	0x00000000
        /*0020*/ 	.short	0x0013
        /*0022*/ 	.short	0x005c
        /*0024*/ 	.byte	0x00, 0xf0, 0x11, 0x00


	//----- nvinfo : EIATTR_KPARAM_INFO
	.align		4
.L_18:
        /*0028*/ 	.byte	0x04, 0x17
        /*002a*/ 	.short	(.L_20 - .L_19)
.L_19:
        /*002c*/ 	.word	0x00000000
        /*0030*/ 	.short	0x0012
        /*0032*/ 	.short	0x0058
        /*0034*/ 	.byte	0x00, 0xf0, 0x11, 0x00


	//----- nvinfo : EIATTR_KPARAM_INFO
	.align		4
.L_20:
        /*0038*/ 	.byte	0x04, 0x17
        /*003a*/ 	.short	(.L_22 - .L_21)
.L_21:
        /*003c*/ 	.word	0x00000000
        /*0040*/ 	.short	0x0011
        /*0042*/ 	.short	0x0054
        /*0044*/ 	.byte	0x00, 0xf0, 0x11, 0x00


	//----- nvinfo : EIATTR_KPARAM_INFO
	.align		4
.L_22:
        /*0048*/ 	.byte	0x04, 0x17
        /*004a*/ 	.short	(.L_24 - .L_23)
.L_23:
        /*004c*/ 	.word	0x00000000
        /*0050*/ 	.short	0x0010
        /*0052*/ 	.short	0x0050
        /*0054*/ 	.byte	0x00, 0xf0, 0x11, 0x00


	//----- nvinfo : EIATTR_KPARAM_INFO
	.align		4
.L_24:
        /*0058*/ 	.byte	0x04, 0x17
        /*005a*/ 	.short	(.L_26 - .L_25)
.L_25:
        /*005c*/ 	.word	0x00000000
        /*0060*/ 	.short	0x000f
        /*0062*/ 	.short	0x004c
        /*0064*/ 	.byte	0x00, 0xf0, 0x11, 0x00


	//----- nvinfo : EIATTR_KPARAM_INFO
	.align		4
.L_26:
        /*0068*/ 	.byte	0x04, 0x17
        /*006a*/ 	.short	(.L_28 - .L_27)
.L_27:
        /*006c*/ 	.word	0x00000000
        /*0070*/ 	.short	0x000e
        /*0072*/ 	.short	0x0048
        /*0074*/ 	.byte	0x00, 0xf0, 0x11, 0x00


	//----- nvinfo : EIATTR_KPARAM_INFO
	.align		4
.L_28:
        /*0078*/ 	.byte	0x04, 0x17
        /*007a*/ 	.short	(.L_30 - .L_29)
.L_29:
        /*007c*/ 	.word	0x00000000
        /*0080*/ 	.short	0x000d
        /*0082*/ 	.short	0x0044
        /*0084*/ 	.byte	0x00, 0xf0, 0x11, 0x00


	//----- nvinfo : EIATTR_KPARAM_INFO
	.align		4
.L_30:
        /*0088*/ 	.byte	0x04, 0x17
        /*008a*/ 	.short	(.L_32 - .L_31)
.L_31:
        /*008c*/ 	.word	0x00000000
        /*0090*/ 	.short	0x000c
        /*0092*/ 	.short	0x0040
        /*0094*/ 	.byte	0x00, 0xf0, 0x11, 0x00


	//----- nvinfo : EIATTR_KPARAM_INFO
	.align		4
.L_32:
        /*0098*/ 	.byte	0x04, 0x17
        /*009a*/ 	.short	(.L_34 - .L_33)
.L_33:
        /*009c*/ 	.word	0x00000000
        /*00a0*/ 	.short	0x000b
        /*00a2*/ 	.short	0x003c
        /*00a4*/ 	.byte	0x00, 0xf0, 0x11, 0x00


	//----- nvinfo : EIATTR_KPARAM_INFO
	.align		4
.L_34:
        /*00a8*/ 	.byte	0x04, 0x17
        /*00aa*/ 	.short	(.L_36 - .L_35)
.L_35:
        /*00ac*/ 	.word	0x00000000
        /*00b0*/ 	.short	0x000a
        /*00b2*/ 	.short	0x0038
        /*00b4*/ 	.byte	0x00, 0xf0, 0x11, 0x00


	//----- nvinfo : EIATTR_KPARAM_INFO
	.align		4
.L_36:
        /*00b8*/ 	.byte	0x04, 0x17
        /*00ba*/ 	.short	(.L_38 - .L_37)
.L_37:
        /*00bc*/ 	.word	0x00000000
        /*00c0*/ 	.short	0x0009
        /*00c2*/ 	.short	0x0034
        /*00c4*/ 	.byte	0x00, 0xf0, 0x11, 0x00


	//----- nvinfo : EIATTR_KPARAM_INFO
	.align		4
.L_38:
        /*00c8*/ 	.byte	0x04, 0x17
        /*00ca*/ 	.short	(.L_40 - .L_39)
.L_39:
        /*00cc*/ 	.word	0x00000000
        /*00d0*/ 	.short	0x0008
        /*00d2*/ 	.short	0x0030
        /*00d4*/ 	.byte	0x00, 0xf0, 0x11, 0x00


	//----- nvinfo : EIATTR_KPARAM_INFO
	.align		4
.L_40:
        /*00d8*/ 	.byte	0x04, 0x17
        /*00da*/ 	.short	(.L_42 - .L_41)
.L_41:
        /*00dc*/ 	.word	0x00000000
        /*00e0*/ 	.short	0x0007
        /*00e2*/ 	.short	0x002c
        /*00e4*/ 	.byte	0x00, 0xf0, 0x11, 0x00


	//----- nvinfo : EIATTR_KPARAM_INFO
	.align		4
.L_42:
        /*00e8*/ 	.byte	0x04, 0x17
        /*00ea*/ 	.short	(.L_44 - .L_43)
.L_43:
        /*00ec*/ 	.word	0x00000000
        /*00f0*/ 	.short	0x0006
        /*00f2*/ 	.short	0x0028
        /*00f4*/ 	.byte	0x00, 0xf0, 0x11, 0x00


	//----- nvinfo : EIATTR_KPARAM_INFO
	.align		4
.L_44:
        /*00f8*/ 	.byte	0x04, 0x17
        /*00fa*/ 	.short	(.L_46 - .L_45)
.L_45:
        /*00fc*/ 	.word	0x00000000
        /*0100*/ 	.short	0x0005
        /*0102*/ 	.short	0x0024
        /*0104*/ 	.byte	0x00, 0xf0, 0x11, 0x00


	//----- nvinfo : EIATTR_KPARAM_INFO
	.align		4
.L_46:
        /*0108*/ 	.byte	0x04, 0x17
        /*010a*/ 	.short	(.L_48 - .L_47)
.L_47:
        /*010c*/ 	.word	0x00000000
        /*0110*/ 	.short	0x0004
        /*0112*/ 	.short	0x0020
        /*0114*/ 	.byte	0x00, 0xf0, 0x11, 0x00


	//----- nvinfo : EIATTR_KPARAM_INFO
	.align		4
.L_48:
        /*0118*/ 	.byte	0x04, 0x17
        /*011a*/ 	.short	(.L_50 - .L_49)
.L_49:
        /*011c*/ 	.word	0x00000000
        /*0120*/ 	.short	0x0003
        /*0122*/ 	.short	0x0018
        /*0124*/ 	.byte	0x00, 0xf5, 0x21, 0x00


	//----- nvinfo : EIATTR_KPARAM_INFO
	.align		4
.L_50:
        /*0128*/ 	.byte	0x04, 0x17
        /*012a*/ 	.short	(.L_52 - .L_51)
.L_51:
        /*012c*/ 	.word	0x00000000
        /*0130*/ 	.short	0x0002
        /*0132*/ 	.short	0x0010
        /*0134*/ 	.byte	0x00, 0xf5, 0x21, 0x00


	//----- nvinfo : EIATTR_KPARAM_INFO
	.align		4
.L_52:
        /*0138*/ 	.byte	0x04, 0x17
        /*013a*/ 	.short	(.L_54 - .L_53)
.L_53:
        /*013c*/ 	.word	0x00000000
        /*0140*/ 	.short	0x0001
        /*0142*/ 	.short	0x0008
        /*0144*/ 	.byte	0x00, 0xf5, 0x21, 0x00


	//----- nvinfo : EIATTR_KPARAM_INFO
	.align		4
.L_54:
        /*0148*/ 	.byte	0x04, 0x17
        /*014a*/ 	.short	(.L_56 - .L_55)
.L_55:
        /*014c*/ 	.word	0x00000000
        /*0150*/ 	.short	0x0000
        /*0152*/ 	.short	0x0000
        /*0154*/ 	.byte	0x00, 0xf5, 0x21, 0x00


	//----- nvinfo : EIATTR_SPARSE_MMA_MASK
	.align		4
.L_56:
        /*0158*/ 	.byte	0x03, 0x50
        /*015a*/ 	.short	0x0000


	//----- nvinfo : EIATTR_MAXREG_COUNT
	.align		4
        /*015c*/ 	.byte	0x03, 0x1b
        /*015e*/ 	.short	0x00ff


	//----- nvinfo : EIATTR_NUM_BARRIERS
	.align		4
        /*0160*/ 	.byte	0x02, 0x4c
        /*0162*/ 	.byte	0x01
	.zero		1


	//----- nvinfo : EIATTR_MERCURY_ISA_VERSION
	.align		4
        /*0164*/ 	.byte	0x03, 0x5f
        /*0166*/ 	.short	0x0101


	//----- nvinfo : EIATTR_VRC_CTA_INIT_COUNT
	.align		4
        /*0168*/ 	.byte	0x02, 0x4a
	.zero		1
	.zero		1


	//----- nvinfo : EIATTR_EXIT_INSTR_OFFSETS
	.align		4
        /*016c*/ 	.byte	0x04, 0x1c
        /*016e*/ 	.short	(.L_58 - .L_57)


	//   ....[0]....
.L_57:
        /*0170*/ 	.word	0x000065a0


	//----- nvinfo : EIATTR_CRS_STACK_SIZE
	.align		4
.L_58:
        /*0174*/ 	.byte	0x04, 0x1e
        /*0176*/ 	.short	(.L_60 - .L_59)
.L_59:
        /*0178*/ 	.word	0x00000000


	//----- nvinfo : EIATTR_CBANK_PARAM_SIZE
	.align		4
.L_60:
        /*017c*/ 	.byte	0x03, 0x19
        /*017e*/ 	.short	0x0064


	//----- nvinfo : EIATTR_PARAM_CBANK
	.align		4
        /*0180*/ 	.byte	0x04, 0x0a
        /*0182*/ 	.short	(.L_62 - .L_61)
	.align		4
.L_61:
        /*0184*/ 	.word	index@(.nv.constant0._Z3GPUPViPiS1_S0_iiiiiiiiiiiiiiiii)
        /*0188*/ 	.short	0x0380
        /*018a*/ 	.short	0x0064


	//----- nvinfo : EIATTR_SW_WAR
	.align		4
.L_62:
        /*018c*/ 	.byte	0x04, 0x36
        /*018e*/ 	.short	(.L_64 - .L_63)
.L_63:
        /*0190*/ 	.word	0x00000008
.L_64:


//--------------------- .nv.info._Z11GPU_setInitPViiiiiii --------------------------
	.section	.nv.info._Z11GPU_setInitPViiiiiii,"",@"SHT_CUDA_INFO"
	.sectionflags	@""
	.align	4


	//----- nvinfo : EIATTR_CUDA_API_VERSION
	.align		4
        /*0000*/ 	.byte	0x04, 0x37
        /*0002*/ 	.short	(.L_66 - .L_65)
.L_65:
        /*0004*/ 	.word	0x00000082


	//----- nvinfo : EIATTR_KPARAM_INFO
	.align		4
.L_66:
        /*0008*/ 	.byte	0x04, 0x17
        /*000a*/ 	.short	(.L_68 - .L_67)
.L_67:
        /*000c*/ 	.word	0x00000000
        /*0010*/ 	.short	0x0006
        /*0012*/ 	.short	0x001c
        /*0014*/ 	.byte	0x00, 0xf0, 0x11, 0x00


	//----- nvinfo : EIATTR_KPARAM_INFO
	.align		4
.L_68:
        /*0018*/ 	.byte	0x04, 0x17
        /*001a*/ 	.short	(.L_70 - .L_69)
.L_69:
        /*001c*/ 	.word	0x00000000
        /*0020*/ 	.short	0x0005
        /*0022*/ 	.short	0x0018
        /*0024*/ 	.byte	0x00, 0xf0, 0x11, 0x00


	//----- nvinfo : EIATTR_KPARAM_INFO
	.align		4
.L_70:
        /*0028*/ 	.byte	0x04, 0x17
        /*002a*/ 	.short	(.L_72 - .L_71)
.L_71:
        /*002c*/ 	.word	0x00000000
        /*0030*/ 	.short	0x0004
        /*0032*/ 	.short	0x0014
        /*0034*/ 	.byte	0x00, 0xf0, 0x11, 0x00


	//----- nvinfo : EIATTR_KPARAM_INFO
	.align		4
.L_72:
        /*0038*/ 	.byte	0x04, 0x17
        /*003a*/ 	.short	(.L_74 - .L_73)
.L_73:
        /*003c*/ 	.word	0x00000000
        /*0040*/ 	.short	0x0003
        /*0042*/ 	.short	0x0010
        /*0044*/ 	.byte	0x00, 0xf0, 0x11, 0x00


	//----- nvinfo : EIATTR_KPARAM_INFO
	.align		4
.L_74:
        /*0048*/ 	.byte	0x04, 0x17
        /*004a*/ 	.short	(.L_76 - .L_75)
.L_75:
        /*004c*/ 	.word	0x00000000
        /*0050*/ 	.short	0x0002
        /*0052*/ 	.short	0x000c
        /*0054*/ 	.byte	0x00, 0xf0, 0x11, 0x00


	//----- nvinfo : EIATTR_KPARAM_INFO
	.align		4
.L_76:
        /*0058*/ 	.byte	0x04, 0x17
        /*005a*/ 	.short	(.L_78 - .L_77)
.L_77:
        /*005c*/ 	.word	0x00000000
        /*0060*/ 	.short	0x0001
        /*0062*/ 	.short	0x0008
        /*0064*/ 	.byte	0x00, 0xf0, 0x11, 0x00


	//----- nvinfo : EIATTR_KPARAM_INFO
	.align		4
.L_78:
        /*0068*/ 	.byte	0x04, 0x17
        /*006a*/ 	.short	(.L_80 - .L_79)
.L_79:
        /*006c*/ 	.word	0x00000000
        /*0070*/ 	.short	0x0000
        /*0072*/ 	.short	0x0000
        /*0074*/ 	.byte	0x00, 0xf5, 0x21, 0x00


	//----- nvinfo : EIATTR_SPARSE_MMA_MASK
	.align		4
.L_80:
        /*0078*/ 	.byte	0x03, 0x50
        /*007a*/ 	.short	0x0000


	//----- nvinfo : EIATTR_MAXREG_COUNT
	.align		4
        /*007c*/ 	.byte	0x03, 0x1b
        /*007e*/ 	.short	0x00ff


	//----- nvinfo : EIATTR_MERCURY_ISA_VERSION
	.align		4
        /*0080*/ 	.byte	0x03, 0x5f
        /*0082*/ 	.short	0x0101


	//----- nvinfo : EIATTR_VRC_CTA_INIT_COUNT
	.align		4
        /*0084*/ 	.byte	0x02, 0x4a
	.zero		1
	.zero		1


	//----- nvinfo : EIATTR_EXIT_INSTR_OFFSETS
	.align		4
        /*0088*/ 	.byte	0x04, 0x1c
        /*008a*/ 	.short	(.L_82 - .L_81)


	//   ....[0]....
.L_81:
        /*008c*/ 	.word	0x00000540


	//   ....[1]....
        /*0090*/ 	.word	0x000008a0


	//   ....[2]....
        /*0094*/ 	.word	0x00000a50


	//----- nvinfo : EIATTR_CRS_STACK_SIZE
	.align		4
.L_82:
        /*0098*/ 	.byte	0x04, 0x1e
        /*009a*/ 	.short	(.L_84 - .L_83)
.L_83:
        /*009c*/ 	.word	0x00000000


	//----- nvinfo : EIATTR_CBANK_PARAM_SIZE
	.align		4
.L_84:
        /*00a0*/ 	.byte	0x03, 0x19
        /*00a2*/ 	.short	0x0020


	//----- nvinfo : EIATTR_PARAM_CBANK
	.align		4
        /*00a4*/ 	.byte	0x04, 0x0a
        /*00a6*/ 	.short	(.L_86 - .L_85)
	.align		4
.L_85:
        /*00a8*/ 	.word	index@(.nv.constant0._Z11GPU_setInitPViiiiiii)
        /*00ac*/ 	.short	0x0380
        /*00ae*/ 	.short	0x0020


	//----- nvinfo : EIATTR_SW_WAR
	.align		4
.L_86:
        /*00b0*/ 	.byte	0x04, 0x36
        /*00b2*/ 	.short	(.L_88 - .L_87)
.L_87:
        /*00b4*/ 	.word	0x00000008
.L_88:


//--------------------- .nv.callgraph             --------------------------
	.section	.nv.callgraph,"",@"SHT_CUDA_CALLGRAPH"
	.align	4
	.sectionentsize	8
	.align		4
        /*0000*/ 	.word	0x00000000
	.align		4
        /*0004*/ 	.word	0xffffffff
	.align		4
        /*0008*/ 	.word	0x00000000
	.align		4
        /*000c*/ 	.word	0xfffffffe
	.align		4
        /*0010*/ 	.word	0x00000000
	.align		4
        /*0014*/ 	.word	0xfffffffd
	.align		4
        /*0018*/ 	.word	0x00000000
	.align		4
        /*001c*/ 	.word	0xfffffffc


//--------------------- .nv.constant4             --------------------------
	.section	.nv.constant4,"a",@progbits
	.align	8
	.align		8
.nv.constant4:
        /*0000*/ 	.dword	row


//--------------------- .text._Z3GPUPViPiS1_S0_iiiiiiiiiiiiiiiii --------------------------
	.section	.text._Z3GPUPViPiS1_S0_iiiiiiiiiiiiiiiii,"ax",@progbits
	.align	128
        .global         _Z3GPUPViPiS1_S0_iiiiiiiiiiiiiiiii
        .type           _Z3GPUPViPiS1_S0_iiiiiiiiiiiiiiiii,@function
        .size           _Z3GPUPViPiS1_S0_iiiiiiiiiiiiiiiii,(.L_x_118 - _Z3GPUPViPiS1_S0_iiiiiiiiiiiiiiiii)
        .other          _Z3GPUPViPiS1_S0_iiiiiiiiiiiiiiiii,@"STO_CUDA_ENTRY STV_DEFAULT"
_Z3GPUPViPiS1_S0_iiiiiiiiiiiiiiiii:
.text._Z3GPUPViPiS1_S0_iiiiiiiiiiiiiiiii:
[----:B------:R-:W-:Y:S01]  /*0000*/  LDC R1, c[0x0][0x37c] ;  /* 0x0000df00ff017b82 */ /* 0x000fe20000000800 */
[----:B------:R-:W0:Y:S01]  /*0010*/  S2R R0, SR_CTAID.X ;  /* 0x0000000000007919 */ /* 0x000e220000002500 */
[----:B------:R-:W0:Y:S01]  /*0020*/  LDCU UR4, c[0x0][0x360] ;  /* 0x00006c00ff0477ac */ /* 0x000e220008000800 */
[----:B------:R-:W0:Y:S01]  /*0030*/  S2R R3, SR_TID.X ;  /* 0x0000000000037919 */ /* 0x000e220000002100 */
[----:B------:R-:W1:Y:S01]  /*0040*/  LDCU UR6, c[0x0][0x3a0] ;  /* 0x00007400ff0677ac */ /* 0x000e620008000800 */
[----:B------:R-:W1:Y:S01]  /*0050*/  LDCU.64 UR8, c[0x0][0x398] ;  /* 0x00007300ff0877ac */ /* 0x000e620008000a00 */
[----:B------:R-:W2:Y:S01]  /*0060*/  LDCU.64 UR14, c[0x0][0x358] ;  /* 0x00006b00ff0e77ac */ /* 0x000ea20008000a00 */
[----:B-1----:R-:W-:Y:S01]  /*0070*/  UIMAD.WIDE UR8, UR6, 0x4, UR8 ;  /* 0x00000004060878a5 */ /* 0x002fe2000f8e0208 */
[----:B0-----:R-:W-:-:S05]  /*0080*/  IMAD R0, R0, UR4, R3 ;  /* 0x0000000400007c24 */ /* 0x001fca000f8e0203 */
[----:B------:R-:W-:-:S13]  /*0090*/  ISETP.NE.AND P0, PT, R0, RZ, PT ;  /* 0x000000ff0000720c */ /* 0x000fda0003f05270 */
[----:B--2---:R-:W-:Y:S05]  /*00a0*/  @P0 BRA `(.L_x_0) ;  /* 0x0000000000240947 */ /* 0x004fea0003800000 */
[----:B------:R-:W0:Y:S08]  /*00b0*/  LDC R4, c[0x0][0x3d4] ;  /* 0x0000f500ff047b82 */ /* 0x000e300000000800 */
[----:B------:R-:W0:Y:S02]  /*00c0*/  LDC R3, c[0x0][0x3cc] ;  /* 0x0000f300ff037b82 */ /* 0x000e240000000800 */
[----:B0-----:R-:W-:-:S07]  /*00d0*/  VIADDMNMX R4, R4, 0x1, R3, PT ;  /* 0x0000000104047846 */ /* 0x001fce0003800103 */
.L_x_1:
[----:B------:R-:W-:Y:S02]  /*00e0*/  IMAD.U32 R3, RZ, RZ, UR9 ;  /* 0x00000009ff037e24 */ /* 0x000fe4000f8e00ff */
[----:B------:R-:W-:-:S05]  /*00f0*/  IMAD.U32 R2, RZ, RZ, UR8 ;  /* 0x00000008ff027e24 */ /* 0x000fca000f8e00ff */
[----:B------:R-:W2:Y:S01]  /*0100*/  LDG.E.STRONG.SYS R3, desc[UR14][R2.64] ;  /* 0x0000000e02037981 */ /* 0x000ea2000c1f5900 */
[----:B------:R-:W-:Y:S05]  /*0110*/  YIELD ;  /* 0x0000000000007946 */ /* 0x000fea0003800000 */
[----:B--2---:R-:W-:-:S13]  /*0120*/  ISETP.GE.AND P0, PT, R3, R4, PT ;  /* 0x000000040300720c */ /* 0x004fda0003f06270 */
[----:B------:R-:W-:Y:S05]  /*0130*/  @!P0 BRA `(.L_x_1) ;  /* 0xfffffffc00e88947 */ /* 0x000fea000383ffff */
.L_x_0:
[----:B------:R-:W-:Y:S05]  /*0140*/  WARPSYNC.ALL ;  /* 0x0000000000007948 */ /* 0x000fea0003800000 */
[----:B------:R-:W0:Y:S01]  /*0150*/  LDC.64 R8, c[0x0][0x3b0] ;  /* 0x0000ec00ff087b82 */ /* 0x000e220000000a00 */
[----:B------:R-:W1:Y:S01]  /*0160*/  LDCU.64 UR12, c[0x0][0x3b8] ;  /* 0x00007700ff0c77ac */ /* 0x000e620008000a00 */
[----:B0-----:R-:W-:Y:S02]  /*0170*/  R2UR UR11, R8 ;  /* 0x00000000080b72ca */ /* 0x001fe400000e0000 */
[----:B------:R-:W-:-:S11]  /*0180*/  IABS R8, R9 ;  /* 0x0000000900087213 */ /* 0x000fd60000000000 */
[----:B------:R-:W-:-:S04]  /*0190*/  IABS R5, UR11 ;  /* 0x0000000b00057c13 */ /* 0x000fc80008000000 */
[----:B------:R-:W0:Y:S08]  /*01a0*/  I2F.RP R4, R5 ;  /* 0x0000000500047306 */ /* 0x000e300000209400 */
[----:B0-----:R-:W0:Y:S02]  /*01b0*/  MUFU.RCP R4, R4 ;  /* 0x0000000400047308 */ /* 0x001e240000001000 */
[----:B0-----:R-:W-:-:S06]  /*01c0*/  IADD3 R2, PT, PT, R4, 0xffffffe, RZ ;  /* 0x0ffffffe04027810 */ /* 0x001fcc0007ffe0ff */
[----:B------:R0:W2:Y:S02]  /*01d0*/  F2I.FTZ.U32.TRUNC.NTZ R3, R2 ;  /* 0x0000000200037305 */ /* 0x0000a4000021f000 */
[----:B0-----:R-:W-:-:S05]  /*01e0*/  IMAD.MOV.U32 R2, RZ, RZ, RZ ;  /* 0x000000ffff027224 */ /* 0x001fca00078e00ff */
[----:B------:R-:W-:Y:S01]  /*01f0*/  R2UR UR4, R2 ;  /* 0x00000000020472ca */ /* 0x000fe200000e0000 */
[----:B--2---:R-:W-:Y:S01]  /*0200*/  IMAD.MOV R6, RZ, RZ, -R3 ;  /* 0x000000ffff067224 */ /* 0x004fe200078e0a03 */
[----:B------:R-:W-:-:S03]  /*0210*/  R2UR UR5, R3 ;  /* 0x00000000030572ca */ /* 0x000fc600000e0000 */
[----:B------:R-:W-:Y:S01]  /*0220*/  IMAD R7, R6, R5, RZ ;  /* 0x0000000506077224 */ /* 0x000fe200078e02ff */
[----:B------:R-:W-:-:S04]  /*0230*/  MOV R6, R8 ;  /* 0x0000000800067202 */ /* 0x000fc80000000f00 */
[----:B------:R-:W-:-:S05]  /*0240*/  R2UR UR7, R6 ;  /* 0x00000000060772ca */ /* 0x000fca00000e0000 */
[----:B------:R-:W-:Y:S01]  /*0250*/  IMAD.HI.U32 R7, R3, R7, UR4 ;  /* 0x0000000403077e27 */ /* 0x000fe2000f8e0007 */
[----:B-1----:R-:W-:-:S04]  /*0260*/  MOV R3, UR12 ;  /* 0x0000000c00037c02 */ /* 0x002fc80008000f00 */
[----:B------:R-:W-:Y:S01]  /*0270*/  R2UR UR4, R7 ;  /* 0x00000000070472ca */ /* 0x000fe200000e0000 */
[----:B------:R-:W-:-:S12]  /*0280*/  VIADD R3, R3, UR11 ;  /* 0x0000000b03037c36 */ /* 0x000fd80008000000 */
[----:B------:R-:W-:-:S06]  /*0290*/  UIMAD.WIDE.U32 UR4, UR4, UR7, URZ ;  /* 0x00000007040472a5 */ /* 0x000fcc000f8e00ff */
[----:B------:R-:W-:-:S04]  /*02a0*/  IMAD R2, RZ, RZ, -UR5 ;  /* 0x80000005ff027e24 */ /* 0x000fc8000f8e02ff */
[C---:B------:R-:W-:Y:S01]  /*02b0*/  IMAD R2, R5.reuse, R2, UR7 ;  /* 0x0000000705027e24 */ /* 0x040fe2000f8e0202 */
[----:B------:R-:W0:Y:S01]  /*02c0*/  LDCU UR4, c[0x0][0x3a4] ;  /* 0x00007480ff0477ac */ /* 0x000e220008000800 */
[----:B------:R-:W-:Y:S03]  /*02d0*/  BAR.SYNC.DEFER_BLOCKING 0x0 ;  /* 0x0000000000007b1d */ /* 0x000fe60000010000 */
[----:B------:R-:W-:-:S13]  /*02e0*/  ISETP.GT.U32.AND P0, PT, R5, R2, PT ;  /* 0x000000020500720c */ /* 0x000fda0003f04070 */
[----:B------:R-:W-:Y:S01]  /*02f0*/  VOTEU.ANY UP0, P0 ;  /* 0x0000000000ff7886 */ /* 0x000fe20000000100 */
[----:B------:R-:W-:-:S04]  /*0300*/  PLOP3.LUT P0, PT, PT, PT, UP0, 0x80, 0x8 ;  /* 0x000000000008781c */ /* 0x000fc80003f0f008 */
[----:B------:R-:W-:-:S09]  /*0310*/  @!UP0 UIADD3 UR5, UPT, UPT, UR5, 0x1, URZ ;  /* 0x0000000105058890 */ /* 0x000fd2000fffe0ff */
[----:B------:R-:W-:-:S05]  /*0320*/  @!P0 IMAD.IADD R2, R2, 0x1, -R5 ;  /* 0x0000000102028824 */ /* 0x000fca00078e0a05 */
[----:B------:R-:W-:Y:S02]  /*0330*/  ISETP.GE.U32.AND P0, PT, R2, R5, PT ;  /* 0x000000050200720c */ /* 0x000fe40003f06070 */
[----:B------:R-:W-:-:S04]  /*0340*/  LOP3.LUT R2, R9, UR11, RZ, 0x3c, !PT ;  /* 0x0000000b09027c12 */ /* 0x000fc8000f8e3cff */
[----:B------:R-:W-:Y:S01]  /*0350*/  ISETP.GE.AND P1, PT, R2, RZ, PT ;  /* 0x000000ff0200720c */ /* 0x000fe20003f26270 */
[----:B------:R-:W-:-:S06]  /*0360*/  VIADD R2, R9, UR13 ;  /* 0x0000000d09027c36 */ /* 0x000fcc0008000000 */
[----:B------:R-:W-:-:S05]  /*0370*/  VOTEU.ANY UP0, P0 ;  /* 0x0000000000ff7886 */ /* 0x000fca0000000100 */
[----:B------:R-:W-:Y:S02]  /*0380*/  @UP0 UIADD3 UR5, UPT, UPT, UR5, 0x1, URZ ;  /* 0x0000000105050890 */ /* 0x000fe4000fffe0ff */
[----:B------:R-:W-:Y:S01]  /*0390*/  UISETP.NE.AND UP0, UPT, UR11, URZ, UPT ;  /* 0x000000ff0b00728c */ /* 0x000fe2000bf05270 */
[----:B------:R-:W-:-:S04]  /*03a0*/  VOTEU.ANY UP1, P1 ;  /* 0x0000000000ff7886 */ /* 0x000fc80000820100 */
[----:B------:R-:W-:Y:S02]  /*03b0*/  UMOV UR10, UR5 ;  /* 0x00000005000a7c82 */ /* 0x000fe40008000000 */
[----:B------:R-:W-:-:S04]  /*03c0*/  @!UP1 UIADD3 UR10, UPT, UPT, -UR10, URZ, URZ ;  /* 0x000000ff0a0a9290 */ /* 0x000fc8000fffe1ff */
[----:B------:R-:W-:-:S04]  /*03d0*/  @!UP0 ULOP3.LUT UR10, URZ, UR11, URZ, 0x33, !UPT ;  /* 0x0000000bff0a8292 */ /* 0x000fc8000f8e33ff */
[----:B------:R-:W-:-:S09]  /*03e0*/  UISETP.GE.AND UP0, UPT, UR10, 0x1, UPT ;  /* 0x000000010a00788c */ /* 0x000fd2000bf06270 */
[----:B0-----:R-:W-:Y:S05]  /*03f0*/  BRA.U !UP0, `(.L_x_2) ;  /* 0x0000002108a07547 */ /* 0x001fea000b800000 */
[----:B------:R-:W0:Y:S01]  /*0400*/  LDCU UR4, c[0x0][0x3c4] ;  /* 0x00007880ff0477ac */ /* 0x000e220008000800 */
[C---:B------:R-:W-:Y:S02]  /*0410*/  LOP3.LUT R5, R2.reuse, 0x7, RZ, 0xc0, !PT ;  /* 0x0000000702057812 */ /* 0x040fe400078ec0ff */
[C---:B------:R-:W-:Y:S01]  /*0420*/  LOP3.LUT R4, R2.reuse, 0xf, RZ, 0xc0, !PT ;  /* 0x0000000f02047812 */ /* 0x040fe200078ec0ff */
[----:B------:R-:W1:Y:S01]  /*0430*/  LDCU UR17, c[0x0][0x3b4] ;  /* 0x00007680ff1177ac */ /* 0x000e620008000800 */
[----:B------:R-:W-:Y:S01]  /*0440*/  LOP3.LUT R6, R9, 0x7, RZ, 0xc0, !PT ;  /* 0x0000000709067812 */ /* 0x000fe200078ec0ff */
[----:B------:R-:W-:Y:S01]  /*0450*/  VIADD R10, R5, 0xffffffff ;  /* 0xffffffff050a7836 */ /* 0x000fe20000000000 */
[----:B------:R-:W-:Y:S01]  /*0460*/  IADD3 R7, PT, PT, R2, -0x1, RZ ;  /* 0xffffffff02077810 */ /* 0x000fe20007ffe0ff */
[----:B------:R-:W-:Y:S01]  /*0470*/  VIADD R8, R4, 0xffffffff ;  /* 0xffffffff04087836 */ /* 0x000fe20000000000 */
[----:B------:R-:W-:Y:S01]  /*0480*/  IADD3 R11, PT, PT, R6, -0x1, RZ ;  /* 0xffffffff060b7810 */ /* 0x000fe20007ffe0ff */
[----:B------:R-:W-:Y:S01]  /*0490*/  UMOV UR5, URZ ;  /* 0x000000ff00057c82 */ /* 0x000fe20008000000 */
[----:B------:R-:W-:-:S02]  /*04a0*/  ISETP.GT.AND P0, PT, R2, RZ, PT ;  /* 0x000000ff0200720c */ /* 0x000fc40003f04270 */
[----:B------:R-:W-:Y:S02]  /*04b0*/  ISETP.GT.AND P1, PT, R9, RZ, PT ;  /* 0x000000ff0900720c */ /* 0x000fe40003f24270 */
[----:B------:R-:W-:Y:S01]  /*04c0*/  ISETP.GE.U32.AND P4, PT, R10, 0x3, PT ;  /* 0x000000030a00780c */ /* 0x000fe20003f86070 */
[----:B------:R-:W-:Y:S01]  /*04d0*/  VIADD R10, R0, UR12 ;  /* 0x0000000c000a7c36 */ /* 0x000fe20008000000 */
[----:B------:R-:W-:Y:S01]  /*04e0*/  ISETP.GE.U32.AND P2, PT, R7, 0xf, PT ;  /* 0x0000000f0700780c */ /* 0x000fe20003f46070 */
[----:B------:R-:W-:Y:S01]  /*04f0*/  IMAD R7, R9, UR6, -R0 ;  /* 0x0000000609077c24 */ /* 0x000fe2000f8e0a00 */
[----:B------:R-:W-:Y:S01]  /*0500*/  ISETP.GE.U32.AND P3, PT, R8, 0x7, PT ;  /* 0x000000070800780c */ /* 0x000fe20003f66070 */
[----:B0-----:R-:W-:Y:S01]  /*0510*/  VIADD R24, R10, UR4 ;  /* 0x000000040a187c36 */ /* 0x001fe20008000000 */
[----:B------:R-:W-:Y:S01]  /*0520*/  ISETP.GE.U32.AND P5, PT, R11, 0x3, PT ;  /* 0x000000030b00780c */ /* 0x000fe20003fa6070 */
[----:B------:R-:W-:Y:S01]  /*0530*/  UMOV UR4, URZ ;  /* 0x000000ff00047c82 */ /* 0x000fe20008000000 */
[----:B------:R-:W-:-:S02]  /*0540*/  LOP3.LUT R8, R9, 0x3, RZ, 0xc0, !PT ;  /* 0x0000000309087812 */ /* 0x000fc400078ec0ff */
[C---:B------:R-:W-:Y:S02]  /*0550*/  ISETP.LT.AND P0, PT, R0.reuse, R3, P0 ;  /* 0x000000030000720c */ /* 0x040fe40000701270 */
[C---:B------:R-:W-:Y:S02]  /*0560*/  ISETP.LT.AND P1, PT, R0.reuse, UR11, P1 ;  /* 0x0000000b00007c0c */ /* 0x040fe40008f21270 */
[----:B------:R-:W-:Y:S02]  /*0570*/  LOP3.LUT R9, R9, 0x7ffffff8, RZ, 0xc0, !PT ;  /* 0x7ffffff809097812 */ /* 0x000fe400078ec0ff */
[----:B------:R-:W-:Y:S02]  /*0580*/  IADD3 R11, PT, PT, -R0, UR13, RZ ;  /* 0x0000000d000b7c10 */ /* 0x000fe4000fffe1ff */
[C---:B------:R-:W-:Y:S02]  /*0590*/  LOP3.LUT R12, R2.reuse, 0x7ffffff0, RZ, 0xc0, !PT ;  /* 0x7ffffff0020c7812 */ /* 0x040fe400078ec0ff */
[----:B-1----:R-:W-:-:S07]  /*05a0*/  LOP3.LUT R13, R2, 0x3, RZ, 0xc0, !PT ;  /* 0x00000003020d7812 */ /* 0x002fce00078ec0ff */
.L_x_32:
[----:B------:R-:W0:Y:S01]  /*05b0*/  LDCU UR11, c[0x0][0x3a4] ;  /* 0x00007480ff0b77ac */ /* 0x000e220008000800 */
[----:B------:R-:W-:Y:S01]  /*05c0*/  BSSY.RECONVERGENT B0, `(.L_x_3) ;  /* 0x00000ad000007945 */ /* 0x000fe20003800200 */
[----:B0-----:R-:W-:-:S03]  /*05d0*/  UIADD3 UR11, UPT, UPT, UR4, UR11, URZ ;  /* 0x0000000b040b7290 */ /* 0x001fc6000fffe0ff */
[----:B---34-:R-:W-:Y:S09]  /*05e0*/  @!P0 BRA `(.L_x_4) ;  /* 0x0000000800a88947 */ /* 0x018ff20003800000 */
[----:B------:R-:W-:Y:S01]  /*05f0*/  IADD3 R26, PT, PT, R0, UR11, RZ ;  /* 0x0000000b001a7c10 */ /* 0x000fe2000fffe0ff */
[----:B------:R-:W-:Y:S01]  /*0600*/  IMAD.MOV.U32 R22, RZ, RZ, R0 ;  /* 0x000000ffff167224 */ /* 0x000fe200078e0000 */
[----:B------:R-:W-:Y:S06]  /*0610*/  @!P2 BRA `(.L_x_5) ;  /* 0x000000040030a947 */ /* 0x000fec0003800000 */
[----:B------:R-:W0:Y:S01]  /*0620*/  S2UR UR7, SR_CgaCtaId ;  /* 0x00000000000779c3 */ /* 0x000e220000008800 */
[----:B------:R-:W-:Y:S01]  /*0630*/  UMOV UR6, 0x400 ;  /* 0x0000040000067882 */ /* 0x000fe20000000000 */
[----:B------:R-:W-:Y:S01]  /*0640*/  IMAD.MOV.U32 R22, RZ, RZ, R0 ;  /* 0x000000ffff167224 */ /* 0x000fe200078e0000 */
[----:B0-----:R-:W-:-:S03]  /*0650*/  ULEA UR7, UR7, UR6, 0x18 ;  /* 0x0000000607077291 */ /* 0x001fc6000f8ec0ff */
[----:B------:R-:W-:-:S09]  /*0660*/  UMOV UR6, URZ ;  /* 0x000000ff00067c82 */ /* 0x000fd20008000000 */
.L_x_6:
[----:B-1----:R-:W0:Y:S08]  /*0670*/  LDC.64 R14, c[0x0][0x380] ;  /* 0x0000e000ff0e7b82 */ /* 0x002e300000000a00 */
[----:B------:R-:W1:Y:S01]  /*0680*/  LDC R23, c[0x0][0x3c4] ;  /* 0x0000f100ff177b82 */ /* 0x000e620000000800 */
[----:B0-----:R-:W-:-:S05]  /*0690*/  IMAD.WIDE R14, R26, 0x4, R14 ;  /* 0x000000041a0e7825 */ /* 0x001fca00078e020e */
[----:B------:R-:W2:Y:S01]  /*06a0*/  LDG.E.STRONG.SYS R20, desc[UR14][R14.64] ;  /* 0x0000000e0e147981 */ /* 0x000ea2000c1f5900 */
[----:B------:R-:W-:Y:S01]  /*06b0*/  LEA R21, R22, UR7, 0x2 ;  /* 0x0000000716157c11 */ /* 0x000fe2000f8e10ff */
[----:B-1----:R-:W-:-:S04]  /*06c0*/  IMAD.WIDE R18, R23, 0x4, R14 ;  /* 0x0000000417127825 */ /* 0x002fc800078e020e */
[----:B--2---:R-:W-:Y:S04]  /*06d0*/  STS [R21], R20 ;  /* 0x0000001415007388 */ /* 0x004fe80000000800 */
[----:B------:R-:W2:Y:S01]  /*06e0*/  LDG.E.STRONG.SYS R25, desc[UR14][R18.64] ;  /* 0x0000000e12197981 */ /* 0x000ea2000c1f5900 */
[----:B------:R-:W-:Y:S01]  /*06f0*/  LEA R28, R3, R21, 0x2 ;  /* 0x00000015031c7211 */ /* 0x000fe200078e10ff */
[----:B------:R-:W-:-:S04]  /*0700*/  IMAD.WIDE R16, R23, 0x4, R18 ;  /* 0x0000000417107825 */ /* 0x000fc800078e0212 */
[----:B--2---:R0:W-:Y:S04]  /*0710*/  STS [R28], R25 ;  /* 0x000000191c007388 */ /* 0x0041e80000000800 */
[----:B------:R-:W2:Y:S01]  /*0720*/  LDG.E.STRONG.SYS R27, desc[UR14][R16.64] ;  /* 0x0000000e101b7981 */ /* 0x000ea2000c1f5900 */
[----:B------:R-:W-:Y:S02]  /*0730*/  IMAD R29, R3, 0x4, R28 ;  /* 0x00000004031d7824 */ /* 0x000fe400078e021c */
[----:B------:R-:W-:-:S03]  /*0740*/  IMAD.WIDE R14, R23, 0x4, R16 ;  /* 0x00000004170e7825 */ /* 0x000fc600078e0210 */
[----:B--2---:R1:W-:Y:S04]  /*0750*/  STS [R29], R27 ;  /* 0x0000001b1d007388 */ /* 0x0043e80000000800 */
[----:B0-----:R-:W2:Y:S01]  /*0760*/  LDG.E.STRONG.SYS R25, desc[UR14][R14.64] ;  /* 0x0000000e0e197981 */ /* 0x001ea2000c1f5900 */
[----:B------:R-:W-:Y:S02]  /*0770*/  IMAD R28, R3, 0x4, R29 ;  /* 0x00000004031c7824 */ /* 0x000fe400078e021d */
[----:B------:R-:W-:-:S03]  /*0780*/  IMAD.WIDE R20, R23, 0x4, R14 ;  /* 0x0000000417147825 */ /* 0x000fc600078e020e */
[----:B--2---:R0:W-:Y:S04]  /*0790*/  STS [R28], R25 ;  /* 0x000000191c007388 */ /* 0x0041e80000000800 */
[----:B-1----:R-:W2:Y:S01]  /*07a0*/  LDG.E.STRONG.SYS R27, desc[UR14][R20.64] ;  /* 0x0000000e141b7981 */ /* 0x002ea2000c1f5900 */
[----:B------:R-:W-:Y:S01]  /*07b0*/  LEA R29, R3, R28, 0x2 ;  /* 0x0000001c031d7211 */ /* 0x000fe200078e10ff */
[----:B------:R-:W-:-:S04]  /*07c0*/  IMAD.WIDE R18, R23, 0x4, R20 ;  /* 0x0000000417127825 */ /* 0x000fc800078e0214 */
[----:B--2---:R1:W-:Y:S04]  /*07d0*/  STS [R29], R27 ;  /* 0x0000001b1d007388 */ /* 0x0043e80000000800 */
[----:B0-----:R-:W2:Y:S01]  /*07e0*/  LDG.E.STRONG.SYS R25, desc[UR14][R18.64] ;  /* 0x0000000e12197981 */ /* 0x001ea2000c1f5900 */
[----:B------:R-:W-:Y:S02]  /*07f0*/  IMAD R28, R3, 0x4, R29 ;  /* 0x00000004031c7824 */ /* 0x000fe400078e021d */
[----:B------:R-:W-:-:S03]  /*0800*/  IMAD.WIDE R16, R23, 0x4, R18 ;  /* 0x0000000417107825 */ /* 0x000fc600078e0212 */
[----:B--2---:R0:W-:Y:S04]  /*0810*/  STS [R28], R25 ;  /* 0x000000191c007388 */ /* 0x0041e80000000800 */
[----:B-1----:R-:W2:Y:S01]  /*0820*/  LDG.E.STRONG.SYS R27, desc[UR14][R16.64] ;  /* 0x0000000e101b7981 */ /* 0x002ea2000c1f5900 */
[----:B------:R-:W-:Y:S02]  /*0830*/  IMAD R29, R3, 0x4, R28 ;  /* 0x00000004031d7824 */ /* 0x000fe400078e021c */
[----:B------:R-:W-:-:S03]  /*0840*/  IMAD.WIDE R14, R23, 0x4, R16 ;  /* 0x00000004170e7825 */ /* 0x000fc600078e0210 */
[----:B--2---:R1:W-:Y:S04]  /*0850*/  STS [R29], R27 ;  /* 0x0000001b1d007388 */ /* 0x0043e80000000800 */
[----:B0-----:R-:W2:Y:S01]  /*0860*/  LDG.E.STRONG.SYS R25, desc[UR14][R14.64] ;  /* 0x0000000e0e197981 */ /* 0x001ea2000c1f5900 */
[----:B------:R-:W-:Y:S01]  /*0870*/  LEA R28, R3, R29, 0x2 ;  /* 0x0000001d031c7211 */ /* 0x000fe200078e10ff */
[----:B------:R-:W-:-:S04]  /*0880*/  IMAD.WIDE R20, R23, 0x4, R14 ;  /* 0x0000000417147825 */ /* 0x000fc800078e020e */
[----:B--2---:R0:W-:Y:S04]  /*0890*/  STS [R28], R25 ;  /* 0x000000191c007388 */ /* 0x0041e80000000800 */
[----:B-1----:R-:W2:Y:S01]  /*08a0*/  LDG.E.STRONG.SYS R27, desc[UR14][R20.64] ;  /* 0x0000000e141b7981 */ /* 0x002ea2000c1f5900 */
        /* <DEDUP_REMOVED lines=27> */
[----:B------:R-:W2:Y:S01]  /*0a60*/  LDG.E.STRONG.SYS R14, desc[UR14][R14.64] ;  /* 0x0000000e0e0e7981 */ /* 0x000ea2000c1f5900 */
[----:B0-----:R-:W-:Y:S01]  /*0a70*/  IMAD R25, R3, 0x4, R19 ;  /* 0x0000000403197824 */ /* 0x001fe200078e0213 */
[----:B------:R-:W-:Y:S01]  /*0a80*/  UIADD3 UR6, UPT, UPT, UR6, 0x10, URZ ;  /* 0x0000001006067890 */ /* 0x000fe2000fffe0ff */
[----:B------:R-:W-:Y:S01]  /*0a90*/  LEA R26, R23, R26, 0x4 ;  /* 0x0000001a171a7211 */ /* 0x000fe200078e20ff */
[----:B------:R-:W-:-:S04]  /*0aa0*/  IMAD R22, R3, 0x10, R22 ;  /* 0x0000001003167824 */ /* 0x000fc800078e0216 */
[----:B------:R-:W-:Y:S01]  /*0ab0*/  ISETP.NE.AND P6, PT, R12, UR6, PT ;  /* 0x000000060c007c0c */ /* 0x000fe2000bfc5270 */
[----:B--2---:R1:W-:-:S12]  /*0ac0*/  STS [R25], R14 ;  /* 0x0000000e19007388 */ /* 0x0043d80000000800 */
[----:B------:R-:W-:Y:S05]  /*0ad0*/  @P6 BRA `(.L_x_6) ;  /* 0xfffffff800e46947 */ /* 0x000fea000383ffff */
.L_x_5:
[----:B------:R-:W-:-:S13]  /*0ae0*/  ISETP.NE.AND P6, PT, R4, RZ, PT ;  /* 0x000000ff0400720c */ /* 0x000fda0003fc5270 */
[----:B------:R-:W-:Y:S05]  /*0af0*/  @!P6 BRA `(.L_x_4) ;  /* 0x000000040064e947 */ /* 0x000fea0003800000 */
[----:B------:R-:W-:Y:S01]  /*0b00*/  ISETP.NE.AND P6, PT, R5, RZ, PT ;  /* 0x000000ff0500720c */ /* 0x000fe20003fc5270 */
[----:B------:R-:W-:-:S12]  /*0b10*/  @!P3 BRA `(.L_x_7) ;  /* 0x00000000009cb947 */ /* 0x000fd80003800000 */
[----:B-1----:R-:W0:Y:S08]  /*0b20*/  LDC.64 R14, c[0x0][0x380] ;  /* 0x0000e000ff0e7b82 */ /* 0x002e300000000a00 */
[----:B------:R-:W1:Y:S08]  /*0b30*/  S2UR UR7, SR_CgaCtaId ;  /* 0x00000000000779c3 */ /* 0x000e700000008800 */
[----:B------:R-:W2:Y:S01]  /*0b40*/  LDC R23, c[0x0][0x3c4] ;  /* 0x0000f100ff177b82 */ /* 0x000ea20000000800 */
[----:B0-----:R-:W-:-:S05]  /*0b50*/  IMAD.WIDE R14, R26, 0x4, R14 ;  /* 0x000000041a0e7825 */ /* 0x001fca00078e020e */
[----:B------:R-:W3:Y:S01]  /*0b60*/  LDG.E.STRONG.SYS R20, desc[UR14][R14.64] ;  /* 0x0000000e0e147981 */ /* 0x000ee2000c1f5900 */
[----:B------:R-:W-:Y:S02]  /*0b70*/  UMOV UR6, 0x400 ;  /* 0x0000040000067882 */ /* 0x000fe40000000000 */
[----:B-1----:R-:W-:-:S06]  /*0b80*/  ULEA UR6, UR7, UR6, 0x18 ;  /* 0x0000000607067291 */ /* 0x002fcc000f8ec0ff */
[----:B------:R-:W-:Y:S01]  /*0b90*/  LEA R21, R22, UR6, 0x2 ;  /* 0x0000000616157c11 */ /* 0x000fe2000f8e10ff */
[----:B--2---:R-:W-:-:S04]  /*0ba0*/  IMAD.WIDE R18, R23, 0x4, R14 ;  /* 0x0000000417127825 */ /* 0x004fc800078e020e */
[----:B---3--:R-:W-:Y:S04]  /*0bb0*/  STS [R21], R20 ;  /* 0x0000001415007388 */ /* 0x008fe80000000800 */
[----:B------:R-:W2:Y:S01]  /*0bc0*/  LDG.E.STRONG.SYS R25, desc[UR14][R18.64] ;  /* 0x0000000e12197981 */ /* 0x000ea2000c1f5900 */
[----:B------:R-:W-:Y:S02]  /*0bd0*/  IMAD R28, R3, 0x4, R21 ;  /* 0x00000004031c7824 */ /* 0x000fe400078e0215 */
[----:B------:R-:W-:-:S03]  /*0be0*/  IMAD.WIDE R16, R23, 0x4, R18 ;  /* 0x0000000417107825 */ /* 0x000fc600078e0212 */
[----:B--2---:R0:W-:Y:S04]  /*0bf0*/  STS [R28], R25 ;  /* 0x000000191c007388 */ /* 0x0041e80000000800 */
[----:B------:R-:W2:Y:S01]  /*0c00*/  LDG.E.STRONG.SYS R27, desc[UR14][R16.64] ;  /* 0x0000000e101b7981 */ /* 0x000ea2000c1f5900 */
        /* <DEDUP_REMOVED lines=11> */
[----:B------:R-:W3:Y:S01]  /*0cc0*/  LDG.E.STRONG.SYS R20, desc[UR14][R18.64] ;  /* 0x0000000e12147981 */ /* 0x000ee2000c1f5900 */
[----:B------:R-:W-:Y:S01]  /*0cd0*/  LEA R21, R3, R29, 0x2 ;  /* 0x0000001d03157211 */ /* 0x000fe200078e10ff */
[----:B------:R-:W-:-:S04]  /*0ce0*/  IMAD.WIDE R16, R23, 0x4, R18 ;  /* 0x0000000417107825 */ /* 0x000fc800078e0212 */
[----:B---3--:R2:W-:Y:S04]  /*0cf0*/  STS [R21], R20 ;  /* 0x0000001415007388 */ /* 0x0085e80000000800 */
[----:B------:R-:W3:Y:S01]  /*0d00*/  LDG.E.STRONG.SYS R18, desc[UR14][R16.64] ;  /* 0x0000000e10127981 */ /* 0x000ee2000c1f5900 */
[----:B------:R-:W-:Y:S02]  /*0d10*/  IMAD R19, R3, 0x4, R21 ;  /* 0x0000000403137824 */ /* 0x000fe400078e0215 */
[----:B------:R-:W-:-:S03]  /*0d20*/  IMAD.WIDE R14, R23, 0x4, R16 ;  /* 0x00000004170e7825 */ /* 0x000fc600078e0210 */
[----:B---3--:R2:W-:Y:S04]  /*0d30*/  STS [R19], R18 ;  /* 0x0000001213007388 */ /* 0x0085e80000000800 */
[----:B------:R-:W3:Y:S01]  /*0d40*/  LDG.E.STRONG.SYS R14, desc[UR14][R14.64] ;  /* 0x0000000e0e0e7981 */ /* 0x000ee2000c1f5900 */
[----:B0-----:R-:W-:Y:S01]  /*0d50*/  IMAD R25, R3, 0x4, R19 ;  /* 0x0000000403197824 */ /* 0x001fe200078e0213 */
[----:B------:R-:W-:Y:S01]  /*0d60*/  LEA R26, R23, R26, 0x3 ;  /* 0x0000001a171a7211 */ /* 0x000fe200078e18ff */
[----:B------:R-:W-:-:S03]  /*0d70*/  IMAD R22, R3, 0x8, R22 ;  /* 0x0000000803167824 */ /* 0x000fc600078e0216 */
[----:B---3--:R2:W-:Y:S04]  /*0d80*/  STS [R25], R14 ;  /* 0x0000000e19007388 */ /* 0x0085e80000000800 */
.L_x_7:
[----:B------:R-:W-:Y:S05]  /*0d90*/  @!P6 BRA `(.L_x_4) ;  /* 0x0000000000bce947 */ /* 0x000fea0003800000 */
[----:B------:R-:W-:Y:S01]  /*0da0*/  ISETP.NE.AND P6, PT, R13, RZ, PT ;  /* 0x000000ff0d00720c */ /* 0x000fe20003fc5270 */
[----:B------:R-:W-:-:S12]  /*0db0*/  @!P4 BRA `(.L_x_8) ;  /* 0x00000000005cc947 */ /* 0x000fd80003800000 */
[----:B-12---:R-:W0:Y:S08]  /*0dc0*/  LDC.64 R14, c[0x0][0x380] ;  /* 0x0000e000ff0e7b82 */ /* 0x006e300000000a00 */
        /* <DEDUP_REMOVED lines=8> */
[----:B---3--:R0:W-:Y:S04]  /*0e50*/  STS [R27], R20 ;  /* 0x000000141b007388 */ /* 0x0081e80000000800 */
        /* <DEDUP_REMOVED lines=8> */
[----:B------:R1:W2:Y:S01]  /*0ee0*/  LDG.E.STRONG.SYS R14, desc[UR14][R14.64] ;  /* 0x0000000e0e0e7981 */ /* 0x0002a2000c1f5900 */
[----:B------:R-:W-:Y:S01]  /*0ef0*/  IMAD R26, R21, 0x4, R26 ;  /* 0x00000004151a7824 */ /* 0x000fe200078e021a */
[C---:B------:R-:W-:Y:S01]  /*0f00*/  LEA R22, R3.reuse, R22, 0x2 ;  /* 0x0000001603167211 */ /* 0x040fe200078e10ff */
[----:B-1----:R-:W-:-:S05]  /*0f10*/  IMAD R15, R3, 0x4, R29 ;  /* 0x00000004030f7824 */ /* 0x002fca00078e021d */
[----:B--2---:R0:W-:Y:S02]  /*0f20*/  STS [R15], R14 ;  /* 0x0000000e0f007388 */ /* 0x0041e40000000800 */
.L_x_8:
[----:B------:R-:W-:Y:S05]  /*0f30*/  @!P6 BRA `(.L_x_4) ;  /* 0x000000000054e947 */ /* 0x000fea0003800000 */
[----:B012---:R-:W0:Y:S02]  /*0f40*/  LDC.64 R14, c[0x0][0x380] ;  /* 0x0000e000ff0e7b82 */ /* 0x007e240000000a00 */
[----:B0-----:R-:W-:-:S05]  /*0f50*/  IMAD.WIDE R14, R26, 0x4, R14 ;  /* 0x000000041a0e7825 */ /* 0x001fca00078e020e */
[----:B------:R-:W2:Y:S01]  /*0f60*/  LDG.E.STRONG.SYS R16, desc[UR14][R14.64] ;  /* 0x0000000e0e107981 */ /* 0x000ea2000c1f5900 */
[----:B------:R-:W0:Y:S01]  /*0f70*/  S2UR UR7, SR_CgaCtaId ;  /* 0x00000000000779c3 */ /* 0x000e220000008800 */
[----:B------:R-:W-:Y:S01]  /*0f80*/  UMOV UR6, 0x400 ;  /* 0x0000040000067882 */ /* 0x000fe20000000000 */
[----:B------:R-:W-:Y:S01]  /*0f90*/  ISETP.NE.AND P6, PT, R13, 0x1, PT ;  /* 0x000000010d00780c */ /* 0x000fe20003fc5270 */
[----:B0-----:R-:W-:-:S06]  /*0fa0*/  ULEA UR6, UR7, UR6, 0x18 ;  /* 0x0000000607067291 */ /* 0x001fcc000f8ec0ff */
[----:B------:R-:W-:-:S05]  /*0fb0*/  LEA R17, R22, UR6, 0x2 ;  /* 0x0000000616117c11 */ /* 0x000fca000f8e10ff */
[----:B--2---:R3:W-:Y:S01]  /*0fc0*/  STS [R17], R16 ;  /* 0x0000001011007388 */ /* 0x0047e20000000800 */
[----:B------:R-:W-:Y:S05]  /*0fd0*/  @!P6 BRA `(.L_x_4) ;  /* 0x00000000002ce947 */ /* 0x000fea0003800000 */
[----:B------:R-:W0:Y:S02]  /*0fe0*/  LDC R19, c[0x0][0x3c4] ;  /* 0x0000f100ff137b82 */ /* 0x000e240000000800 */
[----:B0-----:R-:W-:-:S05]  /*0ff0*/  IMAD.WIDE R14, R19, 0x4, R14 ;  /* 0x00000004130e7825 */ /* 0x001fca00078e020e */
[----:B---3--:R-:W2:Y:S01]  /*1000*/  LDG.E.STRONG.SYS R16, desc[UR14][R14.64] ;  /* 0x0000000e0e107981 */ /* 0x008ea2000c1f5900 */
[----:B------:R-:W-:Y:S01]  /*1010*/  IMAD R17, R3, 0x4, R17 ;  /* 0x0000000403117824 */ /* 0x000fe200078e0211 */
[----:B------:R-:W-:-:S04]  /*1020*/  ISETP.NE.AND P6, PT, R13, 0x2, PT ;  /* 0x000000020d00780c */ /* 0x000fc80003fc5270 */
[----:B--2---:R4:W-:Y:S09]  /*1030*/  STS [R17], R16 ;  /* 0x0000001011007388 */ /* 0x0049f20000000800 */
[----:B------:R-:W-:Y:S05]  /*1040*/  @!P6 BRA `(.L_x_4) ;  /* 0x000000000010e947 */ /* 0x000fea0003800000 */
[----:B------:R-:W-:-:S06]  /*1050*/  IMAD.WIDE R14, R19, 0x4, R14 ;  /* 0x00000004130e7825 */ /* 0x000fcc00078e020e */
[----:B------:R-:W2:Y:S01]  /*1060*/  LDG.E.STRONG.SYS R14, desc[UR14][R14.64] ;  /* 0x0000000e0e0e7981 */ /* 0x000ea2000c1f5900 */
[----:B----4-:R-:W-:-:S05]  /*1070*/  IMAD R17, R3, 0x4, R17 ;  /* 0x0000000403117824 */ /* 0x010fca00078e0211 */
[----:B--2---:R0:W-:Y:S02]  /*1080*/  STS [R17], R14 ;  /* 0x0000000e11007388 */ /* 0x0041e40000000800 */
.L_x_4:
[----:B------:R-:W-:Y:S05]  /*1090*/  BSYNC.RECONVERGENT B0 ;  /* 0x0000000000007941 */ /* 0x000fea0003800200 */
.L_x_3:
[----:B------:R-:W-:Y:S01]  /*10a0*/  BAR.SYNC.DEFER_BLOCKING 0x0 ;  /* 0x0000000000007b1d */ /* 0x000fe20000010000 */
[----:B------:R-:W-:-:S05]  /*10b0*/  UISETP.GE.AND UP0, UPT, UR17, 0x1, UPT ;  /* 0x000000011100788c */ /* 0x000fca000bf06270 */
[----:B------:R-:W-:Y:S06]  /*10c0*/  MEMBAR.SC.SYS ;  /* 0x0000000000007992 */ /* 0x000fec0000003000 */
[----:B------:R-:W-:-:S00]  /*10d0*/  ERRBAR ;  /* 0x00000000000079ab */ /* 0x000fc00000000000 */
[----:B------:R-:W-:Y:S06]  /*10e0*/  CGAERRBAR ;  /* 0x00000000000075ab */ /* 0x000fec0000000000 */
[----:B------:R-:W-:Y:S01]  /*10f0*/  CCTL.IVALL ;  /* 0x00000000ff00798f */ /* 0x000fe20002000000 */
[----:B------:R-:W-:Y:S05]  /*1100*/  BRA.U !UP0, `(.L_x_9) ;  /* 0x0000000d08587547 */ /* 0x000fea000b800000 */
[----:B------:R-:W5:Y:S01]  /*1110*/  LDCU.64 UR12, c[0x0][0x3b0] ;  /* 0x00007600ff0c77ac */ /* 0x000f620008000a00 */
[----:B0--34-:R-:W0:Y:S01]  /*1120*/  LDC.64 R16, c[0x0][0x388] ;  /* 0x0000e200ff107b82 */ /* 0x019e220000000a00 */
[----:B------:R-:W-:Y:S01]  /*1130*/  IADD3 R15, PT, PT, R0, UR4, RZ ;  /* 0x00000004000f7c10 */ /* 0x000fe2000fffe0ff */
[----:B------:R-:W-:Y:S01]  /*1140*/  ULOP3.LUT UR18, UR17, 0x3, URZ, 0xc0, !UPT ;  /* 0x0000000311127892 */ /* 0x000fe2000f8ec0ff */
[----:B------:R-:W-:Y:S01]  /*1150*/  UMOV UR6, URZ ;  /* 0x000000ff00067c82 */ /* 0x000fe20008000000 */
[----:B-----5:R-:W-:-:S04]  /*1160*/  UIMAD UR13, UR5, UR12, -UR13 ;  /* 0x0000000c050d72a4 */ /* 0x020fc8000f8e0a0d */
[----:B------:R-:W-:Y:S01]  /*1170*/  UISETP.GT.U32.AND UP0, UPT, UR13, -0x4, UPT ;  /* 0xfffffffc0d00788c */ /* 0x000fe2000bf04070 */
[----:B0-----:R-:W-:-:S08]  /*1180*/  IMAD.WIDE R16, R15, 0x4, R16 ;  /* 0x000000040f107825 */ /* 0x001fd000078e0210 */
[----:B------:R-:W-:Y:S05]  /*1190*/  BRA.U UP0, `(.L_x_10) ;  /* 0x0000000500d07547 */ /* 0x000fea000b800000 */
[----:B-12---:R-:W0:Y:S01]  /*11a0*/  LDC.64 R18, c[0x0][0x390] ;  /* 0x0000e400ff127b82 */ /* 0x006e220000000a00 */
[----:B------:R-:W1:Y:S01]  /*11b0*/  LDCU UR12, c[0x0][0x3b0] ;  /* 0x00007600ff0c77ac */ /* 0x000e620008000800 */
[----:B------:R-:W-:Y:S01]  /*11c0*/  ULOP3.LUT UR6, UR17, 0x7ffffffc, URZ, 0xc0, !UPT ;  /* 0x7ffffffc11067892 */ /* 0x000fe2000f8ec0ff */
[----:B------:R-:W-:-:S11]  /*11d0*/  UMOV UR7, URZ ;  /* 0x000000ff00077c82 */ /* 0x000fd60008000000 */
.L_x_19:
[----:B-1----:R-:W-:Y:S02]  /*11e0*/  UISETP.LT.AND UP0, UPT, UR7, UR12, UPT ;  /* 0x0000000c0700728c */ /* 0x002fe4000bf01270 */
[----:B---3--:R-:W-:Y:S01]  /*11f0*/  VIADD R15, R7, UR7 ;  /* 0x00000007070f7c36 */ /* 0x008fe20008000000 */
[----:B------:R-:W-:Y:S01]  /*1200*/  UIADD3 UR19, UPT, UPT, UR7, 0x1, URZ ;  /* 0x0000000107137890 */ /* 0x000fe2000fffe0ff */
[----:B------:R-:W-:Y:S01]  /*1210*/  BSSY.RECONVERGENT B0, `(.L_x_11) ;  /* 0x0000018000007945 */ /* 0x000fe20003800200 */
[----:B------:R-:W-:Y:S01]  /*1220*/  USEL UR13, UR7, UR12, UP0 ;  /* 0x0000000c070d7287 */ /* 0x000fe20008000000 */
[----:B0-----:R-:W-:-:S05]  /*1230*/  IMAD.WIDE R14, R15, 0x4, R18 ;  /* 0x000000040f0e7825 */ /* 0x001fca00078e0212 */
[----:B------:R-:W-:-:S13]  /*1240*/  ISETP.GT.AND P6, PT, R0, UR13, PT ;  /* 0x0000000d00007c0c */ /* 0x000fda000bfc4270 */
[----:B--2---:R-:W-:Y:S05]  /*1250*/  @P6 BRA `(.L_x_12) ;  /* 0x00000000004c6947 */ /* 0x004fea0003800000 */
[----:B------:R-:W2:Y:S04]  /*1260*/  LDG.E R22, desc[UR14][R16.64] ;  /* 0x0000000e10167981 */ /* 0x000ea8000c1e1900 */
[----:B------:R-:W2:Y:S01]  /*1270*/  LDG.E R23, desc[UR14][R14.64] ;  /* 0x0000000e0e177981 */ /* 0x000ea2000c1e1900 */
[----:B------:R-:W0:Y:S01]  /*1280*/  S2UR UR16, SR_CgaCtaId ;  /* 0x00000000001079c3 */ /* 0x000e220000008800 */
[----:B------:R-:W-:Y:S01]  /*1290*/  VIADD R20, R11, UR7 ;  /* 0x000000070b147c36 */ /* 0x000fe20008000000 */
[----:B------:R-:W-:-:S03]  /*12a0*/  UMOV UR13, 0x400 ;  /* 0x00000400000d7882 */ /* 0x000fc60000000000 */
[----:B------:R-:W-:-:S05]  /*12b0*/  IMAD R20, R20, R3, R10 ;  /* 0x0000000314147224 */ /* 0x000fca00078e020a */
[----:B------:R-:W-:Y:S01]  /*12c0*/  IADD3 R21, PT, PT, R20, -R3, RZ ;  /* 0x8000000314157210 */ /* 0x000fe20007ffe0ff */
[----:B0-----:R-:W-:-:S06]  /*12d0*/  ULEA UR13, UR16, UR13, 0x18 ;  /* 0x0000000d100d7291 */ /* 0x001fcc000f8ec0ff */
[----:B------:R-:W-:Y:S02]  /*12e0*/  LEA R20, R20, UR13, 0x2 ;  /* 0x0000000d14147c11 */ /* 0x000fe4000f8e10ff */
[----:B------:R-:W-:-:S03]  /*12f0*/  LEA R25, R21, UR13, 0x2 ;  /* 0x0000000d15197c11 */ /* 0x000fc6000f8e10ff */
[----:B------:R-:W-:Y:S01]  /*1300*/  LDS R21, [R20+-0x4] ;  /* 0xfffffc0014157984 */ /* 0x000fe20000000800 */
[----:B--2---:R-:W-:-:S03]  /*1310*/  ISETP.NE.AND P6, PT, R22, R23, PT ;  /* 0x000000171600720c */ /* 0x004fc60003fc5270 */
[----:B------:R-:W-:Y:S04]  /*1320*/  LDS R22, [R25] ;  /* 0x0000000019167984 */ /* 0x000fe80000000800 */
[----:B------:R-:W0:Y:S02]  /*1330*/  LDS R23, [R25+-0x4] ;  /* 0xfffffc0019177984 */ /* 0x000e240000000800 */
[----:B0-----:R-:W-:-:S05]  /*1340*/  VIMNMX3 R21, R22, R23, R21, PT ;  /* 0x000000171615720f */ /* 0x001fca0003800115 */
[----:B------:R-:W-:-:S05]  /*1350*/  VIADD R21, R21, 0x1 ;  /* 0x0000000115157836 */ /* 0x000fca0000000000 */
[----:B------:R-:W-:Y:S04]  /*1360*/  STS [R20], R21 ;  /* 0x0000001514007388 */ /* 0x000fe80000000800 */
[----:B------:R-:W0:Y:S04]  /*1370*/  @!P6 LDS R23, [R25+-0x4] ;  /* 0xfffffc001917e984 */ /* 0x000e280000000800 */
[----:B0-----:R0:W-:Y:S02]  /*1380*/  @!P6 STS [R20], R23 ;  /* 0x000000171400e388 */ /* 0x0011e40000000800 */
.L_x_12:
[----:B------:R-:W-:Y:S05]  /*1390*/  BSYNC.RECONVERGENT B0 ;  /* 0x0000000000007941 */ /* 0x000fea0003800200 */
.L_x_11:
[----:B------:R-:W-:Y:S01]  /*13a0*/  UISETP.LT.AND UP0, UPT, UR19, UR12, UPT ;  /* 0x0000000c1300728c */ /* 0x000fe2000bf01270 */
[----:B------:R-:W-:Y:S01]  /*13b0*/  BAR.SYNC.DEFER_BLOCKING 0x0 ;  /* 0x0000000000007b1d */ /* 0x000fe20000010000 */
[----:B------:R-:W-:Y:S02]  /*13c0*/  UIADD3 UR20, UPT, UPT, UR7, 0x2, URZ ;  /* 0x0000000207147890 */ /* 0x000fe4000fffe0ff */
[----:B------:R-:W-:-:S03]  /*13d0*/  USEL UR13, UR19, UR12, UP0 ;  /* 0x0000000c130d7287 */ /* 0x000fc60008000000 */
[----:B------:R-:W-:Y:S03]  /*13e0*/  BSSY.RECONVERGENT B0, `(.L_x_13) ;  /* 0x0000016000007945 */ /* 0x000fe60003800200 */
[----:B------:R-:W-:-:S13]  /*13f0*/  ISETP.GT.AND P6, PT, R0, UR13, PT ;  /* 0x0000000d00007c0c */ /* 0x000fda000bfc4270 */
[----:B------:R-:W-:Y:S05]  /*1400*/  @P6 BRA `(.L_x_14) ;  /* 0x00000000004c6947 */ /* 0x000fea0003800000 */
[----:B------:R-:W2:Y:S04]  /*1410*/  LDG.E R22, desc[UR14][R16.64] ;  /* 0x0000000e10167981 */ /* 0x000ea8000c1e1900 */
[----:B0-----:R-:W2:Y:S01]  /*1420*/  LDG.E R23, desc[UR14][R14.64+0x4] ;  /* 0x0000040e0e177981 */ /* 0x001ea2000c1e1900 */
        /* <DEDUP_REMOVED lines=17> */
.L_x_14:
[----:B------:R-:W-:Y:S05]  /*1540*/  BSYNC.RECONVERGENT B0 ;  /* 0x0000000000007941 */ /* 0x000fea0003800200 */
.L_x_13:
        /* <DEDUP_REMOVED lines=8> */
[----:B01----:R-:W2:Y:S01]  /*15d0*/  LDG.E R23, desc[UR14][R14.64+0x8] ;  /* 0x0000080e0e177981 */ /* 0x003ea2000c1e1900 */
        /* <DEDUP_REMOVED lines=17> */
.L_x_16:
[----:B------:R-:W-:Y:S05]  /*16f0*/  BSYNC.RECONVERGENT B0 ;  /* 0x0000000000007941 */ /* 0x000fea0003800200 */
.L_x_15:
[----:B------:R-:W-:Y:S01]  /*1700*/  UISETP.LT.AND UP0, UPT, UR19, UR12, UPT ;  /* 0x0000000c1300728c */ /* 0x000fe2000bf01270 */
[----:B------:R-:W-:Y:S03]  /*1710*/  BAR.SYNC.DEFER_BLOCKING 0x0 ;  /* 0x0000000000007b1d */ /* 0x000fe60000010000 */
[----:B------:R-:W-:-:S03]  /*1720*/  USEL UR13, UR19, UR12, UP0 ;  /* 0x0000000c130d7287 */ /* 0x000fc60008000000 */
[----:B------:R-:W-:Y:S03]  /*1730*/  BSSY.RECONVERGENT B0, `(.L_x_17) ;  /* 0x0000016000007945 */ /* 0x000fe60003800200 */
[----:B------:R-:W-:-:S13]  /*1740*/  ISETP.GT.AND P6, PT, R0, UR13, PT ;  /* 0x0000000d00007c0c */ /* 0x000fda000bfc4270 */
[----:B------:R-:W-:Y:S05]  /*1750*/  @P6 BRA `(.L_x_18) ;  /* 0x00000000004c6947 */ /* 0x000fea0003800000 */
[----:B012---:R0:W2:Y:S04]  /*1760*/  LDG.E R23, desc[UR14][R14.64+0xc] ;  /* 0x00000c0e0e177981 */ /* 0x0070a8000c1e1900 */
[----:B------:R-:W2:Y:S01]  /*1770*/  LDG.E R22, desc[UR14][R16.64] ;  /* 0x0000000e10167981 */ /* 0x000ea2000c1e1900 */
[----:B------:R-:W1:Y:S01]  /*1780*/  S2UR UR16, SR_CgaCtaId ;  /* 0x00000000001079c3 */ /* 0x000e620000008800 */
[----:B------:R-:W-:Y:S01]  /*1790*/  VIADD R20, R11, UR19 ;  /* 0x000000130b147c36 */ /* 0x000fe20008000000 */
[----:B------:R-:W-:-:S03]  /*17a0*/  UMOV UR13, 0x400 ;  /* 0x00000400000d7882 */ /* 0x000fc60000000000 */
[----:B------:R-:W-:-:S05]  /*17b0*/  IMAD R20, R20, R3, R10 ;  /* 0x0000000314147224 */ /* 0x000fca00078e020a */
[----:B------:R-:W-:Y:S01]  /*17c0*/  IADD3 R21, PT, PT, R20, -R3, RZ ;  /* 0x8000000314157210 */ /* 0x000fe20007ffe0ff */
[----:B-1----:R-:W-:-:S06]  /*17d0*/  ULEA UR13, UR16, UR13, 0x18 ;  /* 0x0000000d100d7291 */ /* 0x002fcc000f8ec0ff */
[----:B------:R-:W-:Y:S02]  /*17e0*/  LEA R25, R20, UR13, 0x2 ;  /* 0x0000000d14197c11 */ /* 0x000fe4000f8e10ff */
[----:B------:R-:W-:-:S03]  /*17f0*/  LEA R21, R21, UR13, 0x2 ;  /* 0x0000000d15157c11 */ /* 0x000fc6000f8e10ff */
[----:B------:R-:W-:Y:S04]  /*1800*/  LDS R20, [R25+-0x4] ;  /* 0xfffffc0019147984 */ /* 0x000fe80000000800 */
[----:B0-----:R-:W-:Y:S04]  /*1810*/  LDS R15, [R21] ;  /* 0x00000000150f7984 */ /* 0x001fe80000000800 */
[----:B------:R-:W0:Y:S02]  /*1820*/  LDS R14, [R21+-0x4] ;  /* 0xfffffc00150e7984 */ /* 0x000e240000000800 */
[----:B0-----:R-:W-:-:S05]  /*1830*/  VIMNMX3 R14, R15, R14, R20, PT ;  /* 0x0000000e0f0e720f */ /* 0x001fca0003800114 */
[----:B------:R-:W-:-:S05]  /*1840*/  VIADD R14, R14, 0x1 ;  /* 0x000000010e0e7836 */ /* 0x000fca0000000000 */
[----:B------:R-:W-:Y:S01]  /*1850*/  STS [R25], R14 ;  /* 0x0000000e19007388 */ /* 0x000fe20000000800 */
[----:B--2---:R-:W-:-:S13]  /*1860*/  ISETP.NE.AND P6, PT, R22, R23, PT ;  /* 0x000000171600720c */ /* 0x004fda0003fc5270 */
[----:B------:R-:W0:Y:S04]  /*1870*/  @!P6 LDS R15, [R21+-0x4] ;  /* 0xfffffc00150fe984 */ /* 0x000e280000000800 */
[----:B0-----:R3:W-:Y:S02]  /*1880*/  @!P6 STS [R25], R15 ;  /* 0x0000000f1900e388 */ /* 0x0017e40000000800 */
.L_x_18:
[----:B------:R-:W-:Y:S05]  /*1890*/  BSYNC.RECONVERGENT B0 ;  /* 0x0000000000007941 */ /* 0x000fea0003800200 */
.L_x_17:
[----:B------:R-:W-:Y:S01]  /*18a0*/  BAR.SYNC.DEFER_BLOCKING 0x0 ;  /* 0x0000000000007b1d */ /* 0x000fe20000010000 */
[----:B------:R-:W-:-:S04]  /*18b0*/  UIADD3 UR7, UPT, UPT, UR7, 0x4, URZ ;  /* 0x0000000407077890 */ /* 0x000fc8000fffe0ff */
[----:B------:R-:W-:-:S09]  /*18c0*/  UISETP.NE.AND UP0, UPT, UR7, UR6, UPT ;  /* 0x000000060700728c */ /* 0x000fd2000bf05270 */
[----:B------:R-:W-:Y:S05]  /*18d0*/  BRA.U UP0, `(.L_x_19) ;  /* 0xfffffff900407547 */ /* 0x000fea000b83ffff */
.L_x_10:
[----:B------:R-:W-:-:S09]  /*18e0*/  UISETP.NE.AND UP0, UPT, UR18, URZ, UPT ;  /* 0x000000ff1200728c */ /* 0x000fd2000bf05270 */
[----:B------:R-:W-:Y:S05]  /*18f0*/  BRA.U !UP0, `(.L_x_9) ;  /* 0x00000005085c7547 */ /* 0x000fea000b800000 */
[----:B------:R-:W-:Y:S01]  /*1900*/  UISETP.LT.AND UP0, UPT, UR6, UR12, UPT ;  /* 0x0000000c0600728c */ /* 0x000fe2000bf01270 */
[----:B-123--:R-:W1:Y:S01]  /*1910*/  LDC.64 R14, c[0x0][0x390] ;  /* 0x0000e400ff0e7b82 */ /* 0x00ee620000000a00 */
[----:B------:R-:W-:Y:S01]  /*1920*/  VIADD R19, R7, UR6 ;  /* 0x0000000607137c36 */ /* 0x000fe20008000000 */
[----:B------:R-:W-:Y:S01]  /*1930*/  BSSY.RECONVERGENT B0, `(.L_x_20) ;  /* 0x0000018000007945 */ /* 0x000fe20003800200 */
[----:B------:R-:W-:-:S06]  /*1940*/  USEL UR7, UR6, UR12, UP0 ;  /* 0x0000000c06077287 */ /* 0x000fcc0008000000 */
[----:B------:R-:W-:Y:S01]  /*1950*/  ISETP.GT.AND P6, PT, R0, UR7, PT ;  /* 0x0000000700007c0c */ /* 0x000fe2000bfc4270 */
[----:B-1----:R-:W-:-:S12]  /*1960*/  IMAD.WIDE R14, R19, 0x4, R14 ;  /* 0x00000004130e7825 */ /* 0x002fd800078e020e */
[----:B------:R-:W-:Y:S05]  /*1970*/  @P6 BRA `(.L_x_21) ;  /* 0x00000000004c6947 */ /* 0x000fea0003800000 */
[----:B------:R-:W2:Y:S04]  /*1980*/  LDG.E R21, desc[UR14][R16.64] ;  /* 0x0000000e10157981 */ /* 0x000ea8000c1e1900 */
[----:B------:R-:W2:Y:S01]  /*1990*/  LDG.E R22, desc[UR14][R14.64] ;  /* 0x0000000e0e167981 */ /* 0x000ea2000c1e1900 */
[----:B------:R-:W1:Y:S01]  /*19a0*/  S2UR UR13, SR_CgaCtaId ;  /* 0x00000000000d79c3 */ /* 0x000e620000008800 */
[----:B------:R-:W-:Y:S01]  /*19b0*/  IADD3 R18, PT, PT, R11, UR6, RZ ;  /* 0x000000060b127c10 */ /* 0x000fe2000fffe0ff */
[----:B------:R-:W-:-:S04]  /*19c0*/  UMOV UR7, 0x400 ;  /* 0x0000040000077882 */ /* 0x000fc80000000000 */
[----:B------:R-:W-:-:S04]  /*19d0*/  IMAD R18, R18, R3, R10 ;  /* 0x0000000312127224 */ /* 0x000fc800078e020a */
[----:B------:R-:W-:Y:S01]  /*19e0*/  IMAD.IADD R19, R18, 0x1, -R3 ;  /* 0x0000000112137824 */ /* 0x000fe200078e0a03 */
[----:B-1----:R-:W-:-:S06]  /*19f0*/  ULEA UR7, UR13, UR7, 0x18 ;  /* 0x000000070d077291 */ /* 0x002fcc000f8ec0ff */
[----:B0-----:R-:W-:Y:S02]  /*1a00*/  LEA R23, R18, UR7, 0x2 ;  /* 0x0000000712177c11 */ /* 0x001fe4000f8e10ff */
[----:B------:R-:W-:-:S03]  /*1a10*/  LEA R25, R19, UR7, 0x2 ;  /* 0x0000000713197c11 */ /* 0x000fc6000f8e10ff */
[----:B------:R-:W-:Y:S04]  /*1a20*/  LDS R18, [R23+-0x4] ;  /* 0xfffffc0017127984 */ /* 0x000fe80000000800 */
[----:B------:R-:W-:Y:S04]  /*1a30*/  LDS R19, [R25] ;  /* 0x0000000019137984 */ /* 0x000fe80000000800 */
[----:B------:R-:W0:Y:S02]  /*1a40*/  LDS R20, [R25+-0x4] ;  /* 0xfffffc0019147984 */ /* 0x000e240000000800 */
[----:B0-----:R-:W-:-:S05]  /*1a50*/  VIMNMX3 R18, R19, R20, R18, PT ;  /* 0x000000141312720f */ /* 0x001fca0003800112 */
[----:B------:R-:W-:-:S05]  /*1a60*/  VIADD R18, R18, 0x1 ;  /* 0x0000000112127836 */ /* 0x000fca0000000000 */
[----:B------:R-:W-:Y:S01]  /*1a70*/  STS [R23], R18 ;  /* 0x0000001217007388 */ /* 0x000fe20000000800 */
[----:B--2---:R-:W-:-:S13]  /*1a80*/  ISETP.NE.AND P6, PT, R21, R22, PT ;  /* 0x000000161500720c */ /* 0x004fda0003fc5270 */
[----:B------:R-:W0:Y:S04]  /*1a90*/  @!P6 LDS R19, [R25+-0x4] ;  /* 0xfffffc001913e984 */ /* 0x000e280000000800 */
[----:B0-----:R1:W-:Y:S02]  /*1aa0*/  @!P6 STS [R23], R19 ;  /* 0x000000131700e388 */ /* 0x0013e40000000800 */
.L_x_21:
[----:B------:R-:W-:Y:S05]  /*1ab0*/  BSYNC.RECONVERGENT B0 ;  /* 0x0000000000007941 */ /* 0x000fea0003800200 */
.L_x_20:
[----:B------:R-:W-:Y:S01]  /*1ac0*/  BAR.SYNC.DEFER_BLOCKING 0x0 ;  /* 0x0000000000007b1d */ /* 0x000fe20000010000 */
[----:B------:R-:W-:-:S09]  /*1ad0*/  UISETP.NE.AND UP0, UPT, UR18, 0x1, UPT ;  /* 0x000000011200788c */ /* 0x000fd2000bf05270 */
[----:B------:R-:W-:Y:S05]  /*1ae0*/  BRA.U !UP0, `(.L_x_9) ;  /* 0x0000000108e07547 */ /* 0x000fea000b800000 */
[----:B------:R-:W-:Y:S01]  /*1af0*/  UIADD3 UR16, UPT, UPT, UR6, 0x1, URZ ;  /* 0x0000000106107890 */ /* 0x000fe2000fffe0ff */
[----:B------:R-:W-:Y:S03]  /*1b00*/  BSSY.RECONVERGENT B0, `(.L_x_22) ;  /* 0x0000018000007945 */ /* 0x000fe60003800200 */
[----:B------:R-:W-:-:S04]  /*1b10*/  UISETP.LT.AND UP0, UPT, UR16, UR12, UPT ;  /* 0x0000000c1000728c */ /* 0x000fc8000bf01270 */
[----:B------:R-:W-:-:S06]  /*1b20*/  USEL UR7, UR16, UR12, UP0 ;  /* 0x0000000c10077287 */ /* 0x000fcc0008000000 */
[----:B------:R-:W-:-:S13]  /*1b30*/  ISETP.GT.AND P6, PT, R0, UR7, PT ;  /* 0x0000000700007c0c */ /* 0x000fda000bfc4270 */
[----:B------:R-:W-:Y:S05]  /*1b40*/  @P6 BRA `(.L_x_23) ;  /* 0x00000000004c6947 */ /* 0x000fea0003800000 */
[----:B------:R-:W2:Y:S04]  /*1b50*/  LDG.E R21, desc[UR14][R16.64] ;  /* 0x0000000e10157981 */ /* 0x000ea8000c1e1900 */
[----:B------:R-:W2:Y:S01]  /*1b60*/  LDG.E R22, desc[UR14][R14.64+0x4] ;  /* 0x0000040e0e167981 */ /* 0x000ea2000c1e1900 */
[----:B------:R-:W3:Y:S01]  /*1b70*/  S2UR UR13, SR_CgaCtaId ;  /* 0x00000000000d79c3 */ /* 0x000ee20000008800 */
[----:B------:R-:W-:Y:S01]  /*1b80*/  IADD3 R18, PT, PT, R11, UR16, RZ ;  /* 0x000000100b127c10 */ /* 0x000fe2000fffe0ff */
[----:B------:R-:W-:-:S04]  /*1b90*/  UMOV UR7, 0x400 ;  /* 0x0000040000077882 */ /* 0x000fc80000000000 */
[----:B------:R-:W-:-:S04]  /*1ba0*/  IMAD R18, R18, R3, R10 ;  /* 0x0000000312127224 */ /* 0x000fc800078e020a */
[----:B-1----:R-:W-:Y:S01]  /*1bb0*/  IMAD.IADD R19, R18, 0x1, -R3 ;  /* 0x0000000112137824 */ /* 0x002fe200078e0a03 */
[----:B---3--:R-:W-:-:S06]  /*1bc0*/  ULEA UR7, UR13, UR7, 0x18 ;  /* 0x000000070d077291 */ /* 0x008fcc000f8ec0ff */
        /* <DEDUP_REMOVED lines=11> */
.L_x_23:
[----:B------:R-:W-:Y:S05]  /*1c80*/  BSYNC.RECONVERGENT B0 ;  /* 0x0000000000007941 */ /* 0x000fea0003800200 */
.L_x_22:
        /* <DEDUP_REMOVED lines=9> */
[----:B------:R3:W4:Y:S04]  /*1d20*/  LDG.E R16, desc[UR14][R16.64] ;  /* 0x0000000e10107981 */ /* 0x000728000c1e1900 */
[----:B------:R5:W4:Y:S01]  /*1d30*/  LDG.E R15, desc[UR14][R14.64+0x8] ;  /* 0x0000080e0e0f7981 */ /* 0x000b22000c1e1900 */
[----:B------:R-:W0:Y:S01]  /*1d40*/  S2UR UR12, SR_CgaCtaId ;  /* 0x00000000000c79c3 */ /* 0x000e220000008800 */
[----:B------:R-:W-:Y:S01]  /*1d50*/  IADD3 R18, PT, PT, R11, UR6, RZ ;  /* 0x000000060b127c10 */ /* 0x000fe2000fffe0ff */
[----:B------:R-:W-:-:S04]  /*1d60*/  UMOV UR7, 0x400 ;  /* 0x0000040000077882 */ /* 0x000fc80000000000 */
[----:B------:R-:W-:-:S04]  /*1d70*/  IMAD R18, R18, R3, R10 ;  /* 0x0000000312127224 */ /* 0x000fc800078e020a */
[----:B-12---:R-:W-:Y:S01]  /*1d80*/  IMAD.IADD R19, R18, 0x1, -R3 ;  /* 0x0000000112137824 */ /* 0x006fe200078e0a03 */
[----:B0-----:R-:W-:-:S06]  /*1d90*/  ULEA UR7, UR12, UR7, 0x18 ;  /* 0x000000070c077291 */ /* 0x001fcc000f8ec0ff */
[----:B------:R-:W-:Y:S02]  /*1da0*/  LEA R20, R18, UR7, 0x2 ;  /* 0x0000000712147c11 */ /* 0x000fe4000f8e10ff */
[----:B------:R-:W-:-:S03]  /*1db0*/  LEA R19, R19, UR7, 0x2 ;  /* 0x0000000713137c11 */ /* 0x000fc6000f8e10ff */
[----:B------:R-:W-:Y:S04]  /*1dc0*/  LDS R18, [R20+-0x4] ;  /* 0xfffffc0014127984 */ /* 0x000fe80000000800 */
[----:B---3--:R-:W-:Y:S04]  /*1dd0*/  LDS R17, [R19] ;  /* 0x0000000013117984 */ /* 0x008fe80000000800 */
[----:B-----5:R-:W0:Y:S02]  /*1de0*/  LDS R14, [R19+-0x4] ;  /* 0xfffffc00130e7984 */ /* 0x020e240000000800 */
[----:B0-----:R-:W-:-:S05]  /*1df0*/  VIMNMX3 R14, R17, R14, R18, PT ;  /* 0x0000000e110e720f */ /* 0x001fca0003800112 */
[----:B------:R-:W-:-:S05]  /*1e00*/  VIADD R14, R14, 0x1 ;  /* 0x000000010e0e7836 */ /* 0x000fca0000000000 */
[----:B------:R-:W-:Y:S01]  /*1e10*/  STS [R20], R14 ;  /* 0x0000000e14007388 */ /* 0x000fe20000000800 */
[----:B----4-:R-:W-:-:S13]  /*1e20*/  ISETP.NE.AND P6, PT, R16, R15, PT ;  /* 0x0000000f1000720c */ /* 0x010fda0003fc5270 */
[----:B------:R-:W0:Y:S04]  /*1e30*/  @!P6 LDS R15, [R19+-0x4] ;  /* 0xfffffc00130fe984 */ /* 0x000e280000000800 */
[----:B0-----:R3:W-:Y:S02]  /*1e40*/  @!P6 STS [R20], R15 ;  /* 0x0000000f1400e388 */ /* 0x0017e40000000800 */
.L_x_25:
[----:B------:R-:W-:Y:S05]  /*1e50*/  BSYNC.RECONVERGENT B0 ;  /* 0x0000000000007941 */ /* 0x000fea0003800200 */
.L_x_24:
[----:B------:R-:W-:Y:S06]  /*1e60*/  BAR.SYNC.DEFER_BLOCKING 0x0 ;  /* 0x0000000000007b1d */ /* 0x000fec0000010000 */
.L_x_9:
[----:B------:R-:W-:Y:S04]  /*1e70*/  BSSY.RECONVERGENT B0, `(.L_x_26) ;  /* 0x0000071000007945 */ /* 0x000fe80003800200 */
[----:B------:R-:W-:Y:S05]  /*1e80*/  @!P1 BRA `(.L_x_27) ;  /* 0x0000000400bc9947 */ /* 0x000fea0003800000 */
[----:B------:R-:W5:Y:S01]  /*1e90*/  LDCU UR12, c[0x0][0x3b4] ;  /* 0x00007680ff0c77ac */ /* 0x000f620008000800 */
[----:B0123--:R-:W-:Y:S01]  /*1ea0*/  IADD3 R25, PT, PT, R24, UR11, RZ ;  /* 0x0000000b18197c10 */ /* 0x00ffe2000fffe0ff */
[----:B------:R-:W-:Y:S01]  /*1eb0*/  IMAD.MOV.U32 R20, RZ, RZ, R10 ;  /* 0x000000ffff147224 */ /* 0x000fe200078e000a */
[----:B-----5:R-:W-:-:S09]  /*1ec0*/  UISETP.GE.U32.AND UP0, UPT, UR12, 0x8, UPT ;  /* 0x000000080c00788c */ /* 0x020fd2000bf06070 */
[----:B------:R-:W-:Y:S05]  /*1ed0*/  BRA.U !UP0, `(.L_x_28) ;  /* 0x0000000108bc7547 */ /* 0x000fea000b800000 */
[----:B------:R-:W0:Y:S01]  /*1ee0*/  S2UR UR7, SR_CgaCtaId ;  /* 0x00000000000779c3 */ /* 0x000e220000008800 */
[----:B------:R-:W-:Y:S01]  /*1ef0*/  UMOV UR6, 0x400 ;  /* 0x0000040000067882 */ /* 0x000fe20000000000 */
[----:B------:R-:W-:-:S06]  /*1f00*/  IMAD.MOV.U32 R20, RZ, RZ, R10 ;  /* 0x000000ffff147224 */ /* 0x000fcc00078e000a */
[----:B------:R-:W1:Y:S08]  /*1f10*/  LDC R27, c[0x0][0x3c4] ;  /* 0x0000f100ff1b7b82 */ /* 0x000e700000000800 */
[----:B------:R-:W2:Y:S01]  /*1f20*/  LDC.64 R14, c[0x0][0x380] ;  /* 0x0000e000ff0e7b82 */ /* 0x000ea20000000a00 */
[----:B0-----:R-:W-:-:S03]  /*1f30*/  ULEA UR7, UR7, UR6, 0x18 ;  /* 0x0000000607077291 */ /* 0x001fc6000f8ec0ff */
[----:B------:R-:W-:-:S09]  /*1f40*/  UMOV UR6, URZ ;  /* 0x000000ff00067c82 */ /* 0x000fd20008000000 */
.L_x_29:
[----:B------:R-:W-:Y:S01]  /*1f50*/  IADD3 R26, PT, PT, R20, R3, RZ ;  /* 0x00000003141a7210 */ /* 0x000fe20007ffe0ff */
[----:B0-2---:R-:W-:Y:S01]  /*1f60*/  IMAD.WIDE R18, R25, 0x4, R14 ;  /* 0x0000000419127825 */ /* 0x005fe200078e020e */
[----:B------:R-:W-:Y:S02]  /*1f70*/  UIADD3 UR6, UPT, UPT, UR6, 0x8, URZ ;  /* 0x0000000806067890 */ /* 0x000fe4000fffe0ff */
[----:B----4-:R-:W-:Y:S01]  /*1f80*/  LEA R16, R26, UR7, 0x2 ;  /* 0x000000071a107c11 */ /* 0x010fe2000f8e10ff */
[----:B------:R-:W-:Y:S02]  /*1f90*/  IMAD R26, R3, 0x4, R26 ;  /* 0x00000004031a7824 */ /* 0x000fe400078e021a */
[----:B-1----:R-:W-:Y:S01]  /*1fa0*/  IMAD.WIDE R20, R27, 0x4, R18 ;  /* 0x000000041b147825 */ /* 0x002fe200078e0212 */
[----:B------:R-:W-:Y:S01]  /*1fb0*/  ISETP.NE.AND P6, PT, R9, UR6, PT ;  /* 0x0000000609007c0c */ /* 0x000fe2000bfc5270 */
[----:B------:R-:W0:Y:S01]  /*1fc0*/  LDS R29, [R16] ;  /* 0x00000000101d7984 */ /* 0x000e220000000800 */
[C---:B------:R-:W-:Y:S01]  /*1fd0*/  LEA R26, R3.reuse, R26, 0x1 ;  /* 0x0000001a031a7211 */ /* 0x040fe200078e08ff */
[----:B------:R-:W-:-:S02]  /*1fe0*/  IMAD R28, R3, 0x4, R16 ;  /* 0x00000004031c7824 */ /* 0x000fc400078e0210 */
[----:B------:R-:W-:-:S04]  /*1ff0*/  IMAD.WIDE R22, R27, 0x4, R20 ;  /* 0x000000041b167825 */ /* 0x000fc800078e0214 */
[----:B------:R-:W-:Y:S01]  /*2000*/  IMAD R25, R27, 0x8, R25 ;  /* 0x000000081b197824 */ /* 0x000fe200078e0219 */
[----:B0-----:R-:W-:Y:S04]  /*2010*/  STG.E.STRONG.SYS desc[UR14][R18.64], R29 ;  /* 0x0000001d12007986 */ /* 0x001fe8000c11590e */
[----:B------:R0:W1:Y:S02]  /*2020*/  LDS R17, [R28] ;  /* 0x000000001c117984 */ /* 0x0000640000000800 */
[C---:B0-----:R-:W-:Y:S02]  /*2030*/  IMAD R28, R3.reuse, 0x4, R28 ;  /* 0x00000004031c7824 */ /* 0x041fe400078e021c */
[----:B-1----:R-:W-:Y:S04]  /*2040*/  STG.E.STRONG.SYS desc[UR14][R20.64], R17 ;  /* 0x0000001114007986 */ /* 0x002fe8000c11590e */
[----:B------:R0:W1:Y:S02]  /*2050*/  LDS R29, [R28] ;  /* 0x000000001c1d7984 */ /* 0x0000640000000800 */
[----:B0-----:R-:W-:Y:S01]  /*2060*/  LEA R28, R3, R28, 0x2 ;  /* 0x0000001c031c7211 */ /* 0x001fe200078e10ff */
[----:B------:R-:W-:Y:S01]  /*2070*/  IMAD.WIDE R16, R27, 0x4, R22 ;  /* 0x000000041b107825 */ /* 0x000fe200078e0216 */
[----:B-1----:R0:W-:Y:S04]  /*2080*/  STG.E.STRONG.SYS desc[UR14][R22.64], R29 ;  /* 0x0000001d16007986 */ /* 0x0021e8000c11590e */
[----:B------:R-:W1:Y:S01]  /*2090*/  LDS R19, [R28] ;  /* 0x000000001c137984 */ /* 0x000e620000000800 */
[----:B0-----:R-:W-:-:S03]  /*20a0*/  IMAD R29, R3, 0x4, R28 ;  /* 0x00000004031d7824 */ /* 0x001fc600078e021c */
[----:B-1----:R0:W-:Y:S04]  /*20b0*/  STG.E.STRONG.SYS desc[UR14][R16.64], R19 ;  /* 0x0000001310007986 */ /* 0x0021e8000c11590e */
[----:B------:R-:W1:Y:S01]  /*20c0*/  LDS R28, [R29] ;  /* 0x000000001d1c7984 */ /* 0x000e620000000800 */
[----:B0-----:R-:W-:-:S04]  /*20d0*/  IMAD.WIDE R18, R27, 0x4, R16 ;  /* 0x000000041b127825 */ /* 0x001fc800078e0210 */
[----:B------:R-:W-:Y:S02]  /*20e0*/  IMAD R16, R3, 0x4, R29 ;  /* 0x0000000403107824 */ /* 0x000fe400078e021d */
[----:B------:R-:W-:-:S04]  /*20f0*/  IMAD.WIDE R20, R27, 0x4, R18 ;  /* 0x000000041b147825 */ /* 0x000fc800078e0212 */
[----:B------:R-:W-:Y:S01]  /*2100*/  IMAD.WIDE R22, R27, 0x4, R20 ;  /* 0x000000041b167825 */ /* 0x000fe200078e0214 */
[----:B-1----:R0:W-:Y:S04]  /*2110*/  STG.E.STRONG.SYS desc[UR14][R18.64], R28 ;  /* 0x0000001c12007986 */ /* 0x0021e8000c11590e */
[----:B------:R-:W1:Y:S01]  /*2120*/  LDS R29, [R16] ;  /* 0x00000000101d7984 */ /* 0x000e620000000800 */
[----:B0-----:R-:W-:-:S05]  /*2130*/  LEA R18, R3, R16, 0x2 ;  /* 0x0000001003127211 */ /* 0x001fca00078e10ff */
[----:B------:R-:W-:Y:S01]  /*2140*/  IMAD R17, R3, 0x4, R18 ;  /* 0x0000000403117824 */ /* 0x000fe200078e0212 */
[----:B-1----:R0:W-:Y:S04]  /*2150*/  STG.E.STRONG.SYS desc[UR14][R20.64], R29 ;  /* 0x0000001d14007986 */ /* 0x0021e8000c11590e */
[----:B------:R-:W1:Y:S01]  /*2160*/  LDS R28, [R18] ;  /* 0x00000000121c7984 */ /* 0x000e620000000800 */
[----:B0-----:R-:W-:-:S03]  /*2170*/  IMAD.IADD R20, R26, 0x1, R3 ;  /* 0x000000011a147824 */ /* 0x001fc600078e0203 */
[----:B-1----:R-:W-:Y:S04]  /*2180*/  STG.E.STRONG.SYS desc[UR14][R22.64], R28 ;  /* 0x0000001c16007986 */ /* 0x002fe8000c11590e */
[----:B------:R0:W1:Y:S02]  /*2190*/  LDS R19, [R17] ;  /* 0x0000000011137984 */ /* 0x0000640000000800 */
[----:B0-----:R-:W-:-:S05]  /*21a0*/  IMAD.WIDE R16, R27, 0x4, R22 ;  /* 0x000000041b107825 */ /* 0x001fca00078e0216 */
[----:B-1----:R0:W-:Y:S01]  /*21b0*/  STG.E.STRONG.SYS desc[UR14][R16.64], R19 ;  /* 0x0000001310007986 */ /* 0x0021e2000c11590e */
[----:B------:R-:W-:Y:S05]  /*21c0*/  @P6 BRA `(.L_x_29) ;  /* 0xfffffffc00606947 */ /* 0x000fea000383ffff */
.L_x_28:
[----:B------:R-:W-:-:S13]  /*21d0*/  ISETP.NE.AND P6, PT, R6, RZ, PT ;  /* 0x000000ff0600720c */ /* 0x000fda0003fc5270 */
[----:B------:R-:W-:Y:S05]  /*21e0*/  @!P6 BRA `(.L_x_27) ;  /* 0x0000000000e4e947 */ /* 0x000fea0003800000 */
[----:B------:R-:W-:Y:S01]  /*21f0*/  ISETP.NE.AND P6, PT, R8, RZ, PT ;  /* 0x000000ff0800720c */ /* 0x000fe20003fc5270 */
[----:B------:R-:W-:-:S12]  /*2200*/  @!P5 BRA `(.L_x_30) ;  /* 0x000000000064d947 */ /* 0x000fd80003800000 */
[----:B------:R-:W1:Y:S01]  /*2210*/  S2UR UR7, SR_CgaCtaId ;  /* 0x00000000000779c3 */ /* 0x000e620000008800 */
[----:B------:R-:W-:Y:S01]  /*2220*/  UMOV UR6, 0x400 ;  /* 0x0000040000067882 */ /* 0x000fe20000000000 */
[----:B------:R-:W-:-:S06]  /*2230*/  IADD3 R20, PT, PT, R20, R3, RZ ;  /* 0x0000000314147210 */ /* 0x000fcc0007ffe0ff */
[----:B------:R-:W2:Y:S08]  /*2240*/  LDC.64 R14, c[0x0][0x380] ;  /* 0x0000e000ff0e7b82 */ /* 0x000eb00000000a00 */
[----:B------:R-:W3:Y:S01]  /*2250*/  LDC R21, c[0x0][0x3c4] ;  /* 0x0000f100ff157b82 */ /* 0x000ee20000000800 */
[----:B-1----:R-:W-:-:S06]  /*2260*/  ULEA UR6, UR7, UR6, 0x18 ;  /* 0x0000000607067291 */ /* 0x002fcc000f8ec0ff */
[----:B0---4-:R-:W-:Y:S01]  /*2270*/  LEA R16, R20, UR6, 0x2 ;  /* 0x0000000614107c11 */ /* 0x011fe2000f8e10ff */
[----:B------:R-:W-:Y:S02]  /*2280*/  IMAD R20, R3, 0x2, R20 ;  /* 0x0000000203147824 */ /* 0x000fe400078e0214 */
[----:B--2---:R-:W-:Y:S02]  /*2290*/  IMAD.WIDE R14, R25, 0x4, R14 ;  /* 0x00000004190e7825 */ /* 0x004fe400078e020e */
[----:B------:R0:W1:Y:S01]  /*22a0*/  LDS R23, [R16] ;  /* 0x0000000010177984 */ /* 0x0000620000000800 */
[----:B------:R-:W-:Y:S01]  /*22b0*/  IADD3 R20, PT, PT, R20, R3, RZ ;  /* 0x0000000314147210 */ /* 0x000fe20007ffe0ff */
[----:B------:R-:W-:Y:S02]  /*22c0*/  IMAD R22, R3, 0x4, R16 ;  /* 0x0000000403167824 */ /* 0x000fe400078e0210 */
[----:B---3--:R-:W-:-:S04]  /*22d0*/  IMAD.WIDE R18, R21, 0x4, R14 ;  /* 0x0000000415127825 */ /* 0x008fc800078e020e */
[----:B------:R-:W-:Y:S02]  /*22e0*/  IMAD R26, R3, 0x4, R22 ;  /* 0x00000004031a7824 */ /* 0x000fe400078e0216 */
[----:B0-----:R-:W-:-:S03]  /*22f0*/  IMAD.WIDE R16, R21, 0x4, R18 ;  /* 0x0000000415107825 */ /* 0x001fc600078e0212 */
[----:B------:R-:W-:Y:S01]  /*2300*/  LEA R28, R3, R26, 0x2 ;  /* 0x0000001a031c7211 */ /* 0x000fe200078e10ff */
[C---:B------:R-:W-:Y:S01]  /*2310*/  IMAD R25, R21.reuse, 0x4, R25 ;  /* 0x0000000415197824 */ /* 0x040fe200078e0219 */
[----:B-1----:R0:W-:Y:S04]  /*2320*/  STG.E.STRONG.SYS desc[UR14][R14.64], R23 ;  /* 0x000000170e007986 */ /* 0x0021e8000c11590e */
[----:B------:R-:W1:Y:S01]  /*2330*/  LDS R27, [R22] ;  /* 0x00000000161b7984 */ /* 0x000e620000000800 */
[----:B0-----:R-:W-:-:S03]  /*2340*/  IMAD.WIDE R14, R21, 0x4, R16 ;  /* 0x00000004150e7825 */ /* 0x001fc600078e0210 */
[----:B-1----:R-:W-:Y:S04]  /*2350*/  STG.E.STRONG.SYS desc[UR14][R18.64], R27 ;  /* 0x0000001b12007986 */ /* 0x002fe8000c11590e */
[----:B------:R-:W0:Y:S04]  /*2360*/  LDS R29, [R26] ;  /* 0x000000001a1d7984 */ /* 0x000e280000000800 */
[----:B0-----:R-:W-:Y:S04]  /*2370*/  STG.E.STRONG.SYS desc[UR14][R16.64], R29 ;  /* 0x0000001d10007986 */ /* 0x001fe8000c11590e */
[----:B------:R-:W0:Y:S04]  /*2380*/  LDS R28, [R28] ;  /* 0x000000001c1c7984 */ /* 0x000e280000000800 */
[----:B0-----:R1:W-:Y:S02]  /*2390*/  STG.E.STRONG.SYS desc[UR14][R14.64], R28 ;  /* 0x0000001c0e007986 */ /* 0x0013e4000c11590e */
.L_x_30:
[----:B------:R-:W-:Y:S05]  /*23a0*/  @!P6 BRA `(.L_x_27) ;  /* 0x000000000074e947 */ /* 0x000fea0003800000 */
[----:B------:R-:W-:Y:S01]  /*23b0*/  ISETP.NE.AND P6, PT, R8, 0x1, PT ;  /* 0x000000010800780c */ /* 0x000fe20003fc5270 */
[----:B------:R-:W-:-:S12]  /*23c0*/  ULOP3.LUT UP0, URZ, UR12, 0x1, URZ, 0xc0, !UPT ;  /* 0x000000010cff7892 */ /* 0x000fd8000f80c0ff */
[----:B------:R-:W-:Y:S05]  /*23d0*/  @!P6 BRA `(.L_x_31) ;  /* 0x000000000040e947 */ /* 0x000fea0003800000 */
[----:B------:R-:W2:Y:S01]  /*23e0*/  S2UR UR7, SR_CgaCtaId ;  /* 0x00000000000779c3 */ /* 0x000ea20000008800 */
[----:B------:R-:W-:Y:S01]  /*23f0*/  UMOV UR6, 0x400 ;  /* 0x0000040000067882 */ /* 0x000fe20000000000 */
[----:B------:R-:W-:-:S06]  /*2400*/  IMAD.IADD R20, R20, 0x1, R3 ;  /* 0x0000000114147824 */ /* 0x000fcc00078e0203 */
[----:B0---4-:R-:W0:Y:S08]  /*2410*/  LDC.64 R16, c[0x0][0x380] ;  /* 0x0000e000ff107b82 */ /* 0x011e300000000a00 */
[----:B------:R-:W1:Y:S01]  /*2420*/  LDC R22, c[0x0][0x3c4] ;  /* 0x0000f100ff167b82 */ /* 0x000e620000000800 */
[----:B--2---:R-:W-:-:S06]  /*2430*/  ULEA UR6, UR7, UR6, 0x18 ;  /* 0x0000000607067291 */ /* 0x004fcc000f8ec0ff */
[C---:B------:R-:W-:Y:S01]  /*2440*/  LEA R18, R20.reuse, UR6, 0x2 ;  /* 0x0000000614127c11 */ /* 0x040fe2000f8e10ff */
[----:B0-----:R-:W-:Y:S01]  /*2450*/  IMAD.WIDE R16, R25, 0x4, R16 ;  /* 0x0000000419107825 */ /* 0x001fe200078e0210 */
[----:B------:R-:W-:-:S03]  /*2460*/  IADD3 R20, PT, PT, R20, R3, RZ ;  /* 0x0000000314147210 */ /* 0x000fc60007ffe0ff */
[----:B------:R-:W0:Y:S01]  /*2470*/  LDS R19, [R18] ;  /* 0x0000000012137984 */ /* 0x000e220000000800 */
[----:B------:R-:W-:Y:S02]  /*2480*/  IMAD R21, R3, 0x4, R18 ;  /* 0x0000000403157824 */ /* 0x000fe400078e0212 */
[----:B-1----:R-:W-:-:S04]  /*2490*/  IMAD.WIDE R14, R22, 0x4, R16 ;  /* 0x00000004160e7825 */ /* 0x002fc800078e0210 */
[----:B------:R-:W-:Y:S01]  /*24a0*/  IMAD R25, R22, 0x2, R25 ;  /* 0x0000000216197824 */ /* 0x000fe200078e0219 */
[----:B0-----:R-:W-:Y:S04]  /*24b0*/  STG.E.STRONG.SYS desc[UR14][R16.64], R19 ;  /* 0x0000001310007986 */ /* 0x001fe8000c11590e */
[----:B------:R-:W0:Y:S04]  /*24c0*/  LDS R21, [R21] ;  /* 0x0000000015157984 */ /* 0x000e280000000800 */
[----:B0-----:R2:W-:Y:S02]  /*24d0*/  STG.E.STRONG.SYS desc[UR14][R14.64], R21 ;  /* 0x000000150e007986 */ /* 0x0015e4000c11590e */
.L_x_31:
[----:B------:R-:W-:Y:S05]  /*24e0*/  BRA.U !UP0, `(.L_x_27) ;  /* 0x0000000108247547 */ /* 0x000fea000b800000 */
[----:B------:R-:W3:Y:S01]  /*24f0*/  S2UR UR7, SR_CgaCtaId ;  /* 0x00000000000779c3 */ /* 0x000ee20000008800 */
[----:B------:R-:W-:Y:S01]  /*2500*/  UMOV UR6, 0x400 ;  /* 0x0000040000067882 */ /* 0x000fe20000000000 */
[----:B-12---:R-:W-:Y:S01]  /*2510*/  IMAD.IADD R14, R20, 0x1, R3 ;  /* 0x00000001140e7824 */ /* 0x006fe200078e0203 */
[----:B---3--:R-:W-:-:S06]  /*2520*/  ULEA UR6, UR7, UR6, 0x18 ;  /* 0x0000000607067291 */ /* 0x008fcc000f8ec0ff */
[----:B0---4-:R-:W-:Y:S02]  /*2530*/  LEA R16, R14, UR6, 0x2 ;  /* 0x000000060e107c11 */ /* 0x011fe4000f8e10ff */
[----:B------:R-:W0:Y:S03]  /*2540*/  LDC.64 R14, c[0x0][0x380] ;  /* 0x0000e000ff0e7b82 */ /* 0x000e260000000a00 */
[----:B------:R-:W1:Y:S01]  /*2550*/  LDS R17, [R16] ;  /* 0x0000000010117984 */ /* 0x000e620000000800 */
[----:B0-----:R-:W-:-:S05]  /*2560*/  IMAD.WIDE R14, R25, 0x4, R14 ;  /* 0x00000004190e7825 */ /* 0x001fca00078e020e */
[----:B-1----:R0:W-:Y:S02]  /*2570*/  STG.E.STRONG.SYS desc[UR14][R14.64], R17 ;  /* 0x000000110e007986 */ /* 0x0021e4000c11590e */
.L_x_27:
[----:B------:R-:W-:Y:S05]  /*2580*/  BSYNC.RECONVERGENT B0 ;  /* 0x0000000000007941 */ /* 0x000fea0003800200 */
.L_x_26:
[----:B------:R-:W-:Y:S06]  /*2590*/  MEMBAR.SC.SYS ;  /* 0x0000000000007992 */ /* 0x000fec0000003000 */
[----:B------:R-:W-:-:S00]  /*25a0*/  ERRBAR ;  /* 0x00000000000079ab */ /* 0x000fc00000000000 */
[----:B------:R-:W-:Y:S06]  /*25b0*/  CGAERRBAR ;  /* 0x00000000000075ab */ /* 0x000fec0000000000 */
[----:B------:R-:W-:Y:S02]  /*25c0*/  CCTL.IVALL ;  /* 0x00000000ff00798f */ /* 0x000fe40002000000 */
[----:B012---:R-:W0:Y:S01]  /*25d0*/  LDC R14, c[0x0][0x3b0] ;  /* 0x0000ec00ff0e7b82 */ /* 0x007e220000000800 */
[----:B------:R-:W1:Y:S01]  /*25e0*/  LDCU UR6, c[0x0][0x3a4] ;  /* 0x00007480ff0677ac */ /* 0x000e620008000800 */
[----:B------:R-:W-:-:S04]  /*25f0*/  UIADD3 UR5, UPT, UPT, UR5, 0x1, URZ ;  /* 0x0000000105057890 */ /* 0x000fc8000fffe0ff */
[----:B------:R-:W-:Y:S01]  /*2600*/  UISETP.NE.AND UP0, UPT, UR5, UR10, UPT ;  /* 0x0000000a0500728c */ /* 0x000fe2000bf05270 */
[----:B0-----:R-:W-:-:S13]  /*2610*/  R2UR UR11, R14 ;  /* 0x000000000e0b72ca */ /* 0x001fda00000e0000 */
[----:B------:R-:W-:Y:S02]  /*2620*/  UIADD3 UR4, UPT, UPT, UR4, UR11, URZ ;  /* 0x0000000b04047290 */ /* 0x000fe4000fffe0ff */
[----:B------:R-:W-:Y:S02]  /*2630*/  UIADD3 UR17, UPT, UPT, UR17, -UR11, URZ ;  /* 0x8000000b11117290 */ /* 0x000fe4000fffe0ff */
[----:B-1----:R-:W-:Y:S01]  /*2640*/  UIADD3 UR6, UPT, UPT, UR4, UR6, URZ ;  /* 0x0000000604067290 */ /* 0x002fe2000fffe0ff */
[----:B------:R-:W-:Y:S06]  /*2650*/  BAR.SYNC.DEFER_BLOCKING 0x0 ;  /* 0x0000000000007b1d */ /* 0x000fec0000010000 */
[----:B------:R-:W-:Y:S05]  /*2660*/  BRA.U UP0, `(.L_x_32) ;  /* 0xffffffdd00d07547 */ /* 0x000fea000b83ffff */
[----:B------:R-:W-:-:S05]  /*2670*/  UMOV UR4, UR6 ;  /* 0x0000000600047c82 */ /* 0x000fca0008000000 */
.L_x_2:
[----:B------:R-:W-:Y:S01]  /*2680*/  ISETP.NE.AND P0, PT, R0, RZ, PT ;  /* 0x000000ff0000720c */ /* 0x000fe20003f05270 */
[----:B------:R-:W-:Y:S01]  /*2690*/  IMAD.U32 R5, RZ, RZ, UR9 ;  /* 0x00000009ff057e24 */ /* 0x000fe2000f8e00ff */
[----:B------:R-:W-:Y:S01]  /*26a0*/  MOV R4, UR8 ;  /* 0x0000000800047c02 */ /* 0x000fe20008000f00 */
[----:B------:R-:W0:Y:S10]  /*26b0*/  LDCU UR5, c[0x0][0x3cc] ;  /* 0x00007980ff0577ac */ /* 0x000e340008000800 */
[----:B------:R-:W2:Y:S01]  /*26c0*/  @!P0 LDG.E.STRONG.SYS R4, desc[UR14][R4.64+0x4] ;  /* 0x0000040e04048981 */ /* 0x000ea2000c1f5900 */
[----:B------:R-:W-:Y:S01]  /*26d0*/  IMAD.U32 R6, RZ, RZ, UR8 ;  /* 0x00000008ff067e24 */ /* 0x000fe2000f8e00ff */
[----:B------:R-:W-:Y:S01]  /*26e0*/  MOV R7, UR9 ;  /* 0x0000000900077c02 */ /* 0x000fe20008000f00 */
[----:B0-----:R-:W-:-:S02]  /*26f0*/  IMAD.U32 R18, RZ, RZ, UR5 ;  /* 0x00000005ff127e24 */ /* 0x001fc4000f8e00ff */
[----:B--2---:R-:W-:-:S05]  /*2700*/  @!P0 VIADD R9, R4, 0x1 ;  /* 0x0000000104098836 */ /* 0x004fca0000000000 */
[----:B------:R0:W-:Y:S01]  /*2710*/  @!P0 STG.E.STRONG.SYS desc[UR14][R6.64+0x4], R9 ;  /* 0x0000040906008986 */ /* 0x0001e2000c11590e */
[----:B------:R-:W-:Y:S01]  /*2720*/  BAR.SYNC.DEFER_BLOCKING 0x0 ;  /* 0x0000000000007b1d */ /* 0x000fe20000010000 */
[----:B------:R-:W-:-:S13]  /*2730*/  ISETP.GE.AND P0, PT, R18, 0x3, PT ;  /* 0x000000031200780c */ /* 0x000fda0003f06270 */
[----:B0-----:R-:W-:Y:S05]  /*2740*/  @!P0 BRA `(.L_x_33) ;  /* 0x0000001c00388947 */ /* 0x001fea0003800000 */
[----:B------:R-:W0:Y:S01]  /*2750*/  LDCU UR13, c[0x0][0x3e0] ;  /* 0x00007c00ff0d77ac */ /* 0x000e220008000800 */
[----:B------:R-:W-:Y:S01]  /*2760*/  SHF.R.S32.HI R9, RZ, 0x1f, R0 ;  /* 0x0000001fff097819 */ /* 0x000fe20000011400 */
[----:B------:R-:W1:Y:S01]  /*2770*/  LDC.64 R12, c[0x0][0x390] ;  /* 0x0000e400ff0c7b82 */ /* 0x000e620000000a00 */
[----:B------:R-:W-:Y:S01]  /*2780*/  R2UR UR12, R3 ;  /* 0x00000000030c72ca */ /* 0x000fe200000e0000 */
[----:B------:R-:W2:Y:S01]  /*2790*/  LDCU UR6, c[0x0][0x3b4] ;  /* 0x00007680ff0677ac */ /* 0x000ea20008000800 */
[----:B------:R-:W-:Y:S01]  /*27a0*/  LEA.HI R9, R9, R0, RZ, 0x5 ;  /* 0x0000000009097211 */ /* 0x000fe200078f28ff */
[----:B------:R-:W5:Y:S03]  /*27b0*/  LDCU.64 UR16, c[0x0][0x3b8] ;  /* 0x00007700ff1077ac */ /* 0x000f660008000a00 */
[----:B------:R-:W-:Y:S01]  /*27c0*/  SHF.R.S32.HI R4, RZ, 0x5, R9 ;  /* 0x00000005ff047819 */ /* 0x000fe20000011409 */
[----:B------:R-:W3:Y:S01]  /*27d0*/  LDCU UR5, c[0x0][0x3c4] ;  /* 0x00007880ff0577ac */ /* 0x000ee20008000800 */
[----:B------:R-:W-:Y:S01]  /*27e0*/  ULOP3.LUT UR18, UR11, 0x3, URZ, 0xc0, !UPT ;  /* 0x000000030b127892 */ /* 0x000fe2000f8ec0ff */
[----:B0-----:R-:W0:Y:S02]  /*27f0*/  I2F.U32.RP R8, UR13 ;  /* 0x0000000d00087d06 */ /* 0x001e240008209000 */
[----:B------:R-:W-:Y:S01]  /*2800*/  VIADD R5, R4, UR13 ;  /* 0x0000000d04057c36 */ /* 0x000fe20008000000 */
[----:B------:R-:W-:Y:S01]  /*2810*/  ISETP.NE.U32.AND P2, PT, RZ, UR13, PT ;  /* 0x0000000dff007c0c */ /* 0x000fe2000bf45070 */
[----:B------:R-:W-:Y:S01]  /*2820*/  UIADD3 UR7, UPT, UPT, UR4, 0x1, URZ ;  /* 0x0000000104077890 */ /* 0x000fe2000fffe0ff */
[----:B------:R-:W1:Y:S02]  /*2830*/  LDCU UR20, c[0x0][0x3b4] ;  /* 0x00007680ff1477ac */ /* 0x000e640008000800 */
[----:B--2---:R-:W-:Y:S01]  /*2840*/  ISETP.GE.AND P0, PT, R5, UR6, PT ;  /* 0x0000000605007c0c */ /* 0x004fe2000bf06270 */
[----:B-----5:R-:W-:Y:S01]  /*2850*/  VIADD R22, R3, UR16 ;  /* 0x0000001003167c36 */ /* 0x020fe20008000000 */
[----:B------:R-:W-:-:S02]  /*2860*/  UIMAD UR12, UR12, UR17, UR16 ;  /* 0x000000110c0c72a4 */ /* 0x000fc4000f8e0210 */
[----:B------:R-:W-:Y:S01]  /*2870*/  SEL R10, RZ, 0x1, P0 ;  /* 0x00000001ff0a7807 */ /* 0x000fe20000000000 */
[----:B------:R-:W-:Y:S01]  /*2880*/  UMOV UR19, 0x2 ;  /* 0x0000000200137882 */ /* 0x000fe20000000000 */
[----:B---3--:R-:W-:Y:S01]  /*2890*/  UIADD3 UR5, UPT, UPT, UR5, -0x1, URZ ;  /* 0xffffffff05057890 */ /* 0x008fe2000fffe0ff */
[----:B------:R-:W-:Y:S01]  /*28a0*/  IMAD R22, R4, R3, R22 ;  /* 0x0000000304167224 */ /* 0x000fe200078e0216 */
[----:B0-----:R-:W0:Y:S02]  /*28b0*/  MUFU.RCP R8, R8 ;  /* 0x0000000800087308 */ /* 0x001e240000001000 */
[----:B------:R-:W-:Y:S01]  /*28c0*/  UIMAD UR17, UR5, UR13, URZ ;  /* 0x0000000d051172a4 */ /* 0x000fe2000f8e02ff */
[----:B0-----:R-:W-:Y:S02]  /*28d0*/  IADD3 R6, PT, PT, R8, 0xffffffe, RZ ;  /* 0x0ffffffe08067810 */ /* 0x001fe40007ffe0ff */
[----:B------:R-:W-:-:S03]  /*28e0*/  VIMNMX R8, PT, PT, R5, UR6, !PT ;  /* 0x0000000605087c48 */ /* 0x000fc6000ffe0100 */
[----:B------:R0:W2:Y:S01]  /*28f0*/  F2I.FTZ.U32.TRUNC.NTZ R7, R6 ;  /* 0x0000000600077305 */ /* 0x0000a2000021f000 */
[----:B------:R-:W-:Y:S01]  /*2900*/  IADD3 R8, PT, PT, R8, -R5, -R10 ;  /* 0x8000000508087210 */ /* 0x000fe20007ffe80a */
[----:B0-----:R-:W-:Y:S02]  /*2910*/  HFMA2 R6, -RZ, RZ, 0, 0 ;  /* 0x00000000ff067431 */ /* 0x001fe400000001ff */
[----:B--2---:R-:W-:-:S04]  /*2920*/  IMAD.MOV R11, RZ, RZ, -R7 ;  /* 0x000000ffff0b7224 */ /* 0x004fc800078e0a07 */
[----:B------:R-:W-:-:S04]  /*2930*/  IMAD R11, R11, UR13, RZ ;  /* 0x0000000d0b0b7c24 */ /* 0x000fc8000f8e02ff */
[----:B------:R-:W-:-:S04]  /*2940*/  IMAD.HI.U32 R7, R7, R11, R6 ;  /* 0x0000000b07077227 */ /* 0x000fc800078e0006 */
[----:B------:R-:W-:Y:S02]  /*2950*/  IMAD.U32 R6, RZ, RZ, UR11 ;  /* 0x0000000bff067e24 */ /* 0x000fe4000f8e00ff */
[----:B------:R-:W-:-:S03]  /*2960*/  IMAD.HI.U32 R11, R7, R8, RZ ;  /* 0x00000008070b7227 */ /* 0x000fc600078e00ff */
[----:B------:R-:W-:Y:S01]  /*2970*/  IADD3 R6, PT, PT, R6, -0x1, RZ ;  /* 0xffffffff06067810 */ /* 0x000fe20007ffe0ff */
[----:B------:R-:W-:-:S04]  /*2980*/  IMAD.MOV R7, RZ, RZ, -R11 ;  /* 0x000000ffff077224 */ /* 0x000fc800078e0a0b */
[----:B------:R-:W-:Y:S02]  /*2990*/  IMAD R8, R7, UR13, R8 ;  /* 0x0000000d07087c24 */ /* 0x000fe4000f8e0208 */
[----:B------:R-:W0:Y:S03]  /*29a0*/  LDC R7, c[0x0][0x3a0] ;  /* 0x0000e800ff077b82 */ /* 0x000e260000000800 */
[----:B------:R-:W-:-:S13]  /*29b0*/  ISETP.GE.U32.AND P0, PT, R8, UR13, PT ;  /* 0x0000000d08007c0c */ /* 0x000fda000bf06070 */
[----:B------:R-:W-:Y:S01]  /*29c0*/  @P0 VIADD R8, R8, -UR13 ;  /* 0x8000000d08080c36 */ /* 0x000fe20008000000 */
[----:B------:R-:W-:-:S04]  /*29d0*/  @P0 IADD3 R11, PT, PT, R11, 0x1, RZ ;  /* 0x000000010b0b0810 */ /* 0x000fc80007ffe0ff */
[----:B------:R-:W-:Y:S02]  /*29e0*/  ISETP.GE.U32.AND P1, PT, R8, UR13, PT ;  /* 0x0000000d08007c0c */ /* 0x000fe4000bf26070 */
[----:B------:R-:W-:Y:S01]  /*29f0*/  LOP3.LUT R8, RZ, R3, RZ, 0x33, !PT ;  /* 0x00000003ff087212 */ /* 0x000fe200078e33ff */
[----:B0-----:R-:W-:Y:S01]  /*2a00*/  IMAD R7, R7, UR6, R0 ;  /* 0x0000000607077c24 */ /* 0x001fe2000f8e0200 */
[----:B------:R-:W-:-:S03]  /*2a10*/  ULOP3.LUT UR6, UR11, 0x7ffffffc, URZ, 0xc0, !UPT ;  /* 0x7ffffffc0b067892 */ /* 0x000fc6000f8ec0ff */
[----:B-1----:R-:W-:-:S04]  /*2a20*/  IMAD.WIDE R12, R7, 0x4, R12 ;  /* 0x00000004070c7825 */ /* 0x002fc800078e020c */
[----:B------:R-:W-:Y:S02]  /*2a30*/  IMAD R7, R0, R3, RZ ;  /* 0x0000000300077224 */ /* 0x000fe400078e02ff */
[----:B------:R-:W-:Y:S01]  /*2a40*/  @P1 VIADD R11, R11, 0x1 ;  /* 0x000000010b0b1836 */ /* 0x000fe20000000000 */
[----:B------:R-:W-:Y:S02]  /*2a50*/  @!P2 LOP3.LUT R11, RZ, UR13, RZ, 0x33, !PT ;  /* 0x0000000dff0bac12 */ /* 0x000fe4000f8e33ff */
[----:B------:R-:W-:-:S03]  /*2a60*/  ISETP.GE.U32.AND P1, PT, R6, 0x3, PT ;  /* 0x000000030600780c */ /* 0x000fc60003f26070 */
[----:B------:R-:W-:Y:S01]  /*2a70*/  IMAD.IADD R6, R10, 0x1, R11 ;  /* 0x000000010a067824 */ /* 0x000fe200078e020b */
[----:B------:R-:W-:Y:S01]  /*2a80*/  LOP3.LUT R11, R9, 0xffffffe0, RZ, 0xc0, !PT ;  /* 0xffffffe0090b7812 */ /* 0x000fe200078ec0ff */
[----:B------:R-:W-:Y:S01]  /*2a90*/  IMAD R10, R3, UR13, RZ ;  /* 0x0000000d030a7c24 */ /* 0x000fe2000f8e02ff */
[----:B------:R-:W-:-:S03]  /*2aa0*/  IADD3 R9, PT, PT, R5, UR13, RZ ;  /* 0x0000000d05097c10 */ /* 0x000fc6000fffe0ff */
[----:B------:R-:W-:Y:S02]  /*2ab0*/  IMAD.IADD R11, R0, 0x1, -R11 ;  /* 0x00000001000b7824 */ /* 0x000fe400078e0a0b */
[----:B------:R-:W-:-:S07]  /*2ac0*/  VIADD R23, R9, UR13 ;  /* 0x0000000d09177c36 */ /* 0x000fce0008000000 */
.L_x_68:
[C---:B------:R-:W-:Y:S02]  /*2ad0*/  ISETP.NE.AND P2, PT, R0.reuse, RZ, PT ;  /* 0x000000ff0000720c */ /* 0x040fe40003f45270 */
[----:B------:R-:W-:-:S11]  /*2ae0*/  ISETP.GE.AND P3, PT, R0, R3, PT ;  /* 0x000000030000720c */ /* 0x000fd60003f66270 */
[----:B0-----:R-:W-:Y:S05]  /*2af0*/  @P2 BRA `(.L_x_34) ;  /* 0x0000000000242947 */ /* 0x001fea0003800000 */
[----:B----4-:R-:W0:Y:S08]  /*2b00*/  LDC R17, c[0x0][0x3d4] ;  /* 0x0000f500ff117b82 */ /* 0x010e300000000800 */
[----:B------:R-:W0:Y:S02]  /*2b10*/  LDC R14, c[0x0][0x3cc] ;  /* 0x0000f300ff0e7b82 */ /* 0x000e240000000800 */
[----:B0-----:R-:W-:-:S07]  /*2b20*/  VIADDMNMX R17, R17, UR19, R14, PT ;  /* 0x0000001311117c46 */ /* 0x001fce000b80010e */
.L_x_35:
[----:B------:R-:W-:Y:S01]  /*2b30*/  MOV R14, UR8 ;  /* 0x00000008000e7c02 */ /* 0x000fe20008000f00 */
[----:B------:R-:W-:-:S05]  /*2b40*/  IMAD.U32 R15, RZ, RZ, UR9 ;  /* 0x00000009ff0f7e24 */ /* 0x000fca000f8e00ff */
[----:B------:R-:W2:Y:S01]  /*2b50*/  LDG.E.STRONG.SYS R14, desc[UR14][R14.64] ;  /* 0x0000000e0e0e7981 */ /* 0x000ea2000c1f5900 */
[----:B------:R-:W-:Y:S05]  /*2b60*/  YIELD ;  /* 0x0000000000007946 */ /* 0x000fea0003800000 */
[----:B--2---:R-:W-:-:S13]  /*2b70*/  ISETP.GE.AND P0, PT, R14, R17, PT ;  /* 0x000000110e00720c */ /* 0x004fda0003f06270 */
[----:B------:R-:W-:Y:S05]  /*2b80*/  @!P0 BRA `(.L_x_35) ;  /* 0xfffffffc00e88947 */ /* 0x000fea000383ffff */
.L_x_34:
[----:B------:R-:W-:Y:S05]  /*2b90*/  WARPSYNC.ALL ;  /* 0x0000000000007948 */ /* 0x000fea0003800000 */
[----:B------:R-:W0:Y:S01]  /*2ba0*/  @!P3 LDC.64 R14, c[0x0][0x380] ;  /* 0x0000e000ff0ebb82 */ /* 0x000e220000000a00 */
[----:B----4-:R-:W-:-:S07]  /*2bb0*/  @!P3 VIADD R17, R0, UR7 ;  /* 0x000000070011bc36 */ /* 0x010fce0008000000 */
[----:B------:R-:W-:Y:S01]  /*2bc0*/  BAR.SYNC.DEFER_BLOCKING 0x0 ;  /* 0x0000000000007b1d */ /* 0x000fe20000010000 */
[----:B------:R-:W-:-:S05]  /*2bd0*/  @!P3 MOV R16, 0x400 ;  /* 0x000004000010b802 */ /* 0x000fca0000000f00 */
[----:B------:R-:W1:Y:S01]  /*2be0*/  LDCU UR16, c[0x0][0x3b4] ;  /* 0x00007680ff1077ac */ /* 0x000e620008000800 */
[----:B0-----:R-:W-:-:S06]  /*2bf0*/  @!P3 IMAD.WIDE R14, R17, 0x4, R14 ;  /* 0x00000004110eb825 */ /* 0x001fcc00078e020e */
[----:B------:R-:W2:Y:S01]  /*2c00*/  @!P3 LDG.E.STRONG.SYS R14, desc[UR14][R14.64] ;  /* 0x0000000e0e0eb981 */ /* 0x000ea2000c1f5900 */
[----:B-1----:R-:W-:Y:S01]  /*2c10*/  ISETP.GE.AND P0, PT, R4, UR16, PT ;  /* 0x0000001004007c0c */ /* 0x002fe2000bf06270 */
[----:B------:R-:W-:Y:S01]  /*2c20*/  UIADD3 UR13, UPT, UPT, UR5, UR7, URZ ;  /* 0x00000007050d7290 */ /* 0x000fe2000fffe0ff */
[----:B------:R-:W-:Y:S01]  /*2c30*/  BSSY.RECONVERGENT B0, `(.L_x_36) ;  /* 0x000004f000007945 */ /* 0x000fe20003800200 */
[----:B------:R-:W0:Y:S02]  /*2c40*/  @!P3 S2R R17, SR_CgaCtaId ;  /* 0x000000000011b919 */ /* 0x000e240000008800 */
[----:B0-----:R-:W-:-:S04]  /*2c50*/  @!P3 LEA R17, R17, R16, 0x18 ;  /* 0x000000101111b211 */ /* 0x001fc800078ec0ff */
[----:B------:R-:W-:-:S05]  /*2c60*/  @!P3 LEA R17, R0, R17, 0x2 ;  /* 0x000000110011b211 */ /* 0x000fca00078e10ff */
[----:B--2---:R0:W-:Y:S01]  /*2c70*/  @!P3 STS [R17], R14 ;  /* 0x0000000e1100b388 */ /* 0x0041e20000000800 */
[----:B------:R-:W-:Y:S05]  /*2c80*/  @P0 BRA `(.L_x_37) ;  /* 0x0000000400240947 */ /* 0x000fea0003800000 */
[----:B0-----:R-:W-:Y:S01]  /*2c90*/  LOP3.LUT R17, R6, 0x3, RZ, 0xc0, !PT ;  /* 0x0000000306117812 */ /* 0x001fe200078ec0ff */
[C---:B------:R-:W-:Y:S01]  /*2ca0*/  IMAD R19, R4.reuse, UR5, R11 ;  /* 0x0000000504137c24 */ /* 0x040fe2000f8e020b */
[----:B------:R-:W-:Y:S01]  /*2cb0*/  BSSY.RECONVERGENT B1, `(.L_x_38) ;  /* 0x0000026000017945 */ /* 0x000fe20003800200 */
[----:B------:R-:W-:Y:S01]  /*2cc0*/  IMAD.IADD R14, R11, 0x1, R3 ;  /* 0x000000010b0e7824 */ /* 0x000fe200078e0203 */
[----:B------:R-:W-:Y:S01]  /*2cd0*/  ISETP.NE.AND P3, PT, R17, 0x3, PT ;  /* 0x000000031100780c */ /* 0x000fe20003f65270 */
[----:B------:R-:W-:Y:S01]  /*2ce0*/  IMAD.MOV.U32 R18, RZ, RZ, R4 ;  /* 0x000000ffff127224 */ /* 0x000fe200078e0004 */
[----:B------:R-:W-:Y:S01]  /*2cf0*/  IADD3 R19, PT, PT, R19, UR13, RZ ;  /* 0x0000000d13137c10 */ /* 0x000fe2000fffe0ff */
[----:B------:R-:W-:-:S10]  /*2d00*/  IMAD R21, R4, R3, R14 ;  /* 0x0000000304157224 */ /* 0x000fd400078e020e */
[----:B------:R-:W-:Y:S05]  /*2d10*/  @!P3 BRA `(.L_x_39) ;  /* 0x00000000007cb947 */ /* 0x000fea0003800000 */
[----:B------:R-:W0:Y:S02]  /*2d20*/  LDC.64 R14, c[0x0][0x380] ;  /* 0x0000e000ff0e7b82 */ /* 0x000e240000000a00 */
[----:B0-----:R-:W-:-:S05]  /*2d30*/  IMAD.WIDE R14, R19, 0x4, R14 ;  /* 0x00000004130e7825 */ /* 0x001fca00078e020e */
[----:B------:R-:W2:Y:S01]  /*2d40*/  LDG.E.STRONG.SYS R16, desc[UR14][R14.64] ;  /* 0x0000000e0e107981 */ /* 0x000ea2000c1f5900 */
[----:B------:R-:W0:Y:S01]  /*2d50*/  S2UR UR11, SR_CgaCtaId ;  /* 0x00000000000b79c3 */ /* 0x000e220000008800 */
[----:B------:R-:W-:Y:S01]  /*2d60*/  UMOV UR4, 0x400 ;  /* 0x0000040000047882 */ /* 0x000fe20000000000 */
[----:B------:R-:W-:Y:S01]  /*2d70*/  ISETP.NE.AND P3, PT, R17, RZ, PT ;  /* 0x000000ff1100720c */ /* 0x000fe20003f65270 */
[----:B------:R-:W-:Y:S01]  /*2d80*/  IMAD.MOV.U32 R18, RZ, RZ, R5 ;  /* 0x000000ffff127224 */ /* 0x000fe200078e0005 */
[----:B------:R-:W-:Y:S01]  /*2d90*/  IADD3 R19, PT, PT, R19, UR17, RZ ;  /* 0x0000001113137c10 */ /* 0x000fe2000fffe0ff */
[----:B0-----:R-:W-:-:S06]  /*2da0*/  ULEA UR4, UR11, UR4, 0x18 ;  /* 0x000000040b047291 */ /* 0x001fcc000f8ec0ff */
[C---:B------:R-:W-:Y:S01]  /*2db0*/  LEA R25, R21.reuse, UR4, 0x2 ;  /* 0x0000000415197c11 */ /* 0x040fe2000f8e10ff */
[----:B------:R-:W-:-:S04]  /*2dc0*/  IMAD.IADD R21, R21, 0x1, R10 ;  /* 0x0000000115157824 */ /* 0x000fc800078e020a */
[----:B--2---:R0:W-:Y:S01]  /*2dd0*/  STS [R25], R16 ;  /* 0x0000001019007388 */ /* 0x0041e20000000800 */
[----:B------:R-:W-:Y:S05]  /*2de0*/  @!P3 BRA `(.L_x_39) ;  /* 0x000000000048b947 */ /* 0x000fea0003800000 */
[----:B------:R-:W-:-:S04]  /*2df0*/  IMAD.U32 R27, RZ, RZ, UR17 ;  /* 0x00000011ff1b7e24 */ /* 0x000fc8000f8e00ff */
[----:B------:R-:W-:-:S05]  /*2e00*/  IMAD.WIDE R14, R27, 0x4, R14 ;  /* 0x000000041b0e7825 */ /* 0x000fca00078e020e */
[----:B0-----:R-:W2:Y:S01]  /*2e10*/  LDG.E.STRONG.SYS R16, desc[UR14][R14.64] ;  /* 0x0000000e0e107981 */ /* 0x001ea2000c1f5900 */
[C---:B------:R-:W-:Y:S01]  /*2e20*/  IMAD R25, R10.reuse, 0x4, R25 ;  /* 0x000000040a197824 */ /* 0x040fe200078e0219 */
[----:B------:R-:W-:Y:S01]  /*2e30*/  ISETP.NE.AND P3, PT, R17, 0x1, PT ;  /* 0x000000011100780c */ /* 0x000fe20003f65270 */
[----:B------:R-:W-:Y:S01]  /*2e40*/  VIADD R19, R19, UR17 ;  /* 0x0000001113137c36 */ /* 0x000fe20008000000 */
[----:B------:R-:W-:Y:S01]  /*2e50*/  IADD3 R21, PT, PT, R10, R21, RZ ;  /* 0x000000150a157210 */ /* 0x000fe20007ffe0ff */
[----:B------:R-:W-:Y:S01]  /*2e60*/  IMAD.MOV.U32 R18, RZ, RZ, R9 ;  /* 0x000000ffff127224 */ /* 0x000fe200078e0009 */
[----:B--2---:R1:W-:Y:S09]  /*2e70*/  STS [R25], R16 ;  /* 0x0000001019007388 */ /* 0x0043f20000000800 */
[----:B------:R-:W-:Y:S05]  /*2e80*/  @!P3 BRA `(.L_x_39) ;  /* 0x000000000020b947 */ /* 0x000fea0003800000 */
[----:B------:R-:W-:-:S05]  /*2e90*/  MOV R17, UR17 ;  /* 0x0000001100117c02 */ /* 0x000fca0008000f00 */
[----:B------:R-:W-:-:S06]  /*2ea0*/  IMAD.WIDE R14, R17, 0x4, R14 ;  /* 0x00000004110e7825 */ /* 0x000fcc00078e020e */
[----:B------:R-:W2:Y:S01]  /*2eb0*/  LDG.E.STRONG.SYS R14, desc[UR14][R14.64] ;  /* 0x0000000e0e0e7981 */ /* 0x000ea2000c1f5900 */
[C---:B------:R-:W-:Y:S01]  /*2ec0*/  IMAD R17, R10.reuse, 0x4, R25 ;  /* 0x000000040a117824 */ /* 0x040fe200078e0219 */
[----:B------:R-:W-:Y:S01]  /*2ed0*/  IADD3 R19, PT, PT, R19, UR17, RZ ;  /* 0x0000001113137c10 */ /* 0x000fe2000fffe0ff */
[----:B------:R-:W-:Y:S02]  /*2ee0*/  IMAD.IADD R21, R10, 0x1, R21 ;  /* 0x000000010a157824 */ /* 0x000fe400078e0215 */
[----:B------:R-:W-:Y:S01]  /*2ef0*/  IMAD.MOV.U32 R18, RZ, RZ, R23 ;  /* 0x000000ffff127224 */ /* 0x000fe200078e0017 */
[----:B--2---:R2:W-:Y:S06]  /*2f00*/  STS [R17], R14 ;  /* 0x0000000e11007388 */ /* 0x0045ec0000000800 */
.L_x_39:
[----:B------:R-:W-:Y:S05]  /*2f10*/  BSYNC.RECONVERGENT B1 ;  /* 0x0000000000017941 */ /* 0x000fea0003800200 */
.L_x_38:
[----:B------:R-:W-:-:S13]  /*2f20*/  ISETP.GE.U32.AND P3, PT, R6, 0x3, PT ;  /* 0x000000030600780c */ /* 0x000fda0003f66070 */
[----:B------:R-:W-:Y:S05]  /*2f30*/  @!P3 BRA `(.L_x_37) ;  /* 0x000000000078b947 */ /* 0x000fea0003800000 */
[----:B------:R-:W3:Y:S01]  /*2f40*/  S2R R15, SR_CgaCtaId ;  /* 0x00000000000f7919 */ /* 0x000ee20000008800 */
[----:B------:R-:W-:-:S04]  /*2f50*/  MOV R20, 0x400 ;  /* 0x0000040000147802 */ /* 0x000fc80000000f00 */
[----:B---3--:R-:W-:-:S07]  /*2f60*/  LEA R20, R15, R20, 0x18 ;  /* 0x000000140f147211 */ /* 0x008fce00078ec0ff */
.L_x_40:
[----:B--23--:R-:W2:Y:S02]  /*2f70*/  LDC.64 R14, c[0x0][0x380] ;  /* 0x0000e000ff0e7b82 */ /* 0x00cea40000000a00 */
[----:B--2---:R-:W-:-:S05]  /*2f80*/  IMAD.WIDE R14, R19, 0x4, R14 ;  /* 0x00000004130e7825 */ /* 0x004fca00078e020e */
[----:B------:R-:W2:Y:S01]  /*2f90*/  LDG.E.STRONG.SYS R26, desc[UR14][R14.64] ;  /* 0x0000000e0e1a7981 */ /* 0x000ea2000c1f5900 */
[----:B01----:R-:W-:Y:S01]  /*2fa0*/  IMAD.U32 R25, RZ, RZ, UR17 ;  /* 0x00000011ff197e24 */ /* 0x003fe2000f8e00ff */
[----:B------:R-:W-:-:S03]  /*2fb0*/  LEA R27, R21, R20, 0x2 ;  /* 0x00000014151b7211 */ /* 0x000fc600078e10ff */
[----:B------:R-:W-:Y:S02]  /*2fc0*/  IMAD.WIDE R24, R25, 0x4, R14 ;  /* 0x0000000419187825 */ /* 0x000fe400078e020e */
[----:B--2---:R0:W-:Y:S04]  /*2fd0*/  STS [R27], R26 ;  /* 0x0000001a1b007388 */ /* 0x0041e80000000800 */
[----:B------:R-:W2:Y:S01]  /*2fe0*/  LDG.E.STRONG.SYS R28, desc[UR14][R24.64] ;  /* 0x0000000e181c7981 */ /* 0x000ea2000c1f5900 */
[----:B------:R-:W-:Y:S02]  /*2ff0*/  IMAD.U32 R17, RZ, RZ, UR17 ;  /* 0x00000011ff117e24 */ /* 0x000fe4000f8e00ff */
[C---:B------:R-:W-:Y:S02]  /*3000*/  IMAD R29, R10.reuse, 0x4, R27 ;  /* 0x000000040a1d7824 */ /* 0x040fe400078e021b */
[----:B------:R-:W-:Y:S01]  /*3010*/  IMAD.WIDE R16, R17, 0x4, R24 ;  /* 0x0000000411107825 */ /* 0x000fe200078e0218 */
[----:B------:R-:W-:Y:S01]  /*3020*/  MOV R15, UR17 ;  /* 0x00000011000f7c02 */ /* 0x000fe20008000f00 */
[----:B0-----:R-:W0:Y:S01]  /*3030*/  LDC R26, c[0x0][0x3e0] ;  /* 0x0000f800ff1a7b82 */ /* 0x001e220000000800 */
[----:B--2---:R3:W-:Y:S04]  /*3040*/  STS [R29], R28 ;  /* 0x0000001c1d007388 */ /* 0x0047e80000000800 */
[----:B------:R-:W2:Y:S01]  /*3050*/  LDG.E.STRONG.SYS R24, desc[UR14][R16.64] ;  /* 0x0000000e10187981 */ /* 0x000ea2000c1f5900 */
[----:B------:R-:W-:-:S02]  /*3060*/  IMAD R25, R10, 0x4, R29 ;  /* 0x000000040a197824 */ /* 0x000fc400078e021d */
[----:B------:R-:W-:-:S03]  /*3070*/  IMAD.WIDE R14, R15, 0x4, R16 ;  /* 0x000000040f0e7825 */ /* 0x000fc600078e0210 */
[----:B--2---:R3:W-:Y:S04]  /*3080*/  STS [R25], R24 ;  /* 0x0000001819007388 */ /* 0x0047e80000000800 */
[----:B------:R-:W2:Y:S01]  /*3090*/  LDG.E.STRONG.SYS R14, desc[UR14][R14.64] ;  /* 0x0000000e0e0e7981 */ /* 0x000ea2000c1f5900 */
[----:B------:R-:W-:Y:S01]  /*30a0*/  IMAD R27, R10, 0x4, R25 ;  /* 0x000000040a1b7824 */ /* 0x000fe200078e0219 */
[----:B0-----:R-:W-:Y:S01]  /*30b0*/  LEA R18, R26, R18, 0x2 ;  /* 0x000000121a127211 */ /* 0x001fe200078e10ff */
[----:B------:R-:W-:Y:S01]  /*30c0*/  IMAD.U32 R16, RZ, RZ, UR17 ;  /* 0x00000011ff107e24 */ /* 0x000fe2000f8e00ff */
[----:B------:R-:W-:Y:S02]  /*30d0*/  LEA R21, R10, R21, 0x2 ;  /* 0x000000150a157211 */ /* 0x000fe400078e10ff */
[----:B------:R-:W-:Y:S01]  /*30e0*/  ISETP.GE.AND P3, PT, R18, UR16, PT ;  /* 0x0000001012007c0c */ /* 0x000fe2000bf66270 */
[----:B------:R-:W-:Y:S01]  /*30f0*/  IMAD R19, R16, 0x4, R19 ;  /* 0x0000000410137824 */ /* 0x000fe200078e0213 */
[----:B--2---:R3:W-:Y:S11]  /*3100*/  STS [R27], R14 ;  /* 0x0000000e1b007388 */ /* 0x0047f60000000800 */
[----:B------:R-:W-:Y:S05]  /*3110*/  @!P3 BRA `(.L_x_40) ;  /* 0xfffffffc0094b947 */ /* 0x000fea000383ffff */
.L_x_37:
[----:B------:R-:W-:Y:S05]  /*3120*/  BSYNC.RECONVERGENT B0 ;  /* 0x0000000000007941 */ /* 0x000fea0003800200 */
.L_x_36:
[----:B------:R-:W-:Y:S06]  /*3130*/  BAR.SYNC.DEFER_BLOCKING 0x0 ;  /* 0x0000000000007b1d */ /* 0x000fec0000010000 */
[----:B------:R-:W4:Y:S02]  /*3140*/  LDCU UR4, c[0x0][0x3b0] ;  /* 0x00007600ff0477ac */ /* 0x000f240008000800 */
[----:B----4-:R-:W-:Y:S01]  /*3150*/  UISETP.GE.AND UP0, UPT, UR4, 0x1, UPT ;  /* 0x000000010400788c */ /* 0x010fe2000bf06270 */
[----:B------:R-:W-:Y:S06]  /*3160*/  MEMBAR.SC.SYS ;  /* 0x0000000000007992 */ /* 0x000fec0000003000 */
[----:B------:R-:W-:-:S00]  /*3170*/  ERRBAR ;  /* 0x00000000000079ab */ /* 0x000fc00000000000 */
[----:B------:R-:W-:Y:S06]  /*3180*/  CGAERRBAR ;  /* 0x00000000000075ab */ /* 0x000fec0000000000 */
[----:B------:R-:W-:Y:S01]  /*3190*/  CCTL.IVALL ;  /* 0x00000000ff00798f */ /* 0x000fe20002000000 */
[----:B------:R-:W-:Y:S05]  /*31a0*/  BRA.U !UP0, `(.L_x_41) ;  /* 0x0000000908c07547 */ /* 0x000fea000b800000 */
[----:B------:R-:W-:Y:S01]  /*31b0*/  UMOV UR4, URZ ;  /* 0x000000ff00047c82 */ /* 0x000fe20008000000 */
[----:B------:R-:W-:Y:S01]  /*31c0*/  UMOV UR11, UR12 ;  /* 0x0000000c000b7c82 */ /* 0x000fe20008000000 */
[----:B01----:R-:W-:Y:S01]  /*31d0*/  IADD3 R16, PT, PT, -R0, UR20, RZ ;  /* 0x0000001400107c10 */ /* 0x003fe2000fffe1ff */
[----:B------:R-:W-:Y:S06]  /*31e0*/  @!P1 BRA `(.L_x_42) ;  /* 0x0000000400849947 */ /* 0x000fec0003800000 */
[----:B------:R-:W-:Y:S01]  /*31f0*/  ISETP.GE.AND P3, PT, R0, UR16, PT ;  /* 0x0000001000007c0c */ /* 0x000fe2000bf66270 */
[----:B------:R-:W-:Y:S01]  /*3200*/  UMOV UR4, URZ ;  /* 0x000000ff00047c82 */ /* 0x000fe20008000000 */
[----:B------:R-:W-:-:S11]  /*3210*/  UMOV UR11, UR12 ;  /* 0x0000000c000b7c82 */ /* 0x000fd60008000000 */
.L_x_51:
[----:B0-23--:R-:W0:Y:S01]  /*3220*/  LDC.64 R14, c[0x0][0x388] ;  /* 0x0000e200ff0e7b82 */ /* 0x00de220000000a00 */
[----:B------:R-:W-:Y:S01]  /*3230*/  VIADD R17, R16, UR4 ;  /* 0x0000000410117c36 */ /* 0x000fe20008000000 */
[----:B------:R-:W-:Y:S03]  /*3240*/  BSSY.RECONVERGENT B0, `(.L_x_43) ;  /* 0x0000014000007945 */ /* 0x000fe60003800200 */
[----:B0-----:R-:W-:Y:S01]  /*3250*/  IMAD.WIDE R14, R17, 0x4, R14 ;  /* 0x00000004110e7825 */ /* 0x001fe200078e020e */
[----:B-1----:R-:W-:Y:S06]  /*3260*/  @P3 BRA `(.L_x_44) ;  /* 0x0000000000443947 */ /* 0x002fec0003800000 */
[----:B------:R-:W2:Y:S04]  /*3270*/  LDG.E R20, desc[UR14][R14.64] ;  /* 0x0000000e0e147981 */ /* 0x000ea8000c1e1900 */
[----:B------:R-:W2:Y:S01]  /*3280*/  LDG.E R21, desc[UR14][R12.64] ;  /* 0x0000000e0c157981 */ /* 0x000ea2000c1e1900 */
[----:B------:R-:W0:Y:S01]  /*3290*/  S2UR UR16, SR_CgaCtaId ;  /* 0x00000000001079c3 */ /* 0x000e220000008800 */
[----:B------:R-:W-:Y:S01]  /*32a0*/  UMOV UR13, 0x400 ;  /* 0x00000400000d7882 */ /* 0x000fe20000000000 */
[----:B------:R-:W-:Y:S01]  /*32b0*/  VIADD R17, R7, UR11 ;  /* 0x0000000b07117c36 */ /* 0x000fe20008000000 */
[----:B0-----:R-:W-:-:S06]  /*32c0*/  ULEA UR13, UR16, UR13, 0x18 ;  /* 0x0000000d100d7291 */ /* 0x001fcc000f8ec0ff */
[----:B------:R-:W-:-:S04]  /*32d0*/  LEA R25, R17, UR13, 0x2 ;  /* 0x0000000d11197c11 */ /* 0x000fc8000f8e10ff */
[----:B------:R-:W-:Y:S01]  /*32e0*/  LEA R24, R8, R25, 0x2 ;  /* 0x0000001908187211 */ /* 0x000fe200078e10ff */
        /* <DEDUP_REMOVED lines=9> */
.L_x_44:
[----:B------:R-:W-:Y:S05]  /*3380*/  BSYNC.RECONVERGENT B0 ;  /* 0x0000000000007941 */ /* 0x000fea0003800200 */
.L_x_43:
[----:B------:R-:W-:Y:S06]  /*3390*/  BAR.SYNC.DEFER_BLOCKING 0x0 ;  /* 0x0000000000007b1d */ /* 0x000fec0000010000 */
[----:B------:R-:W-:Y:S04]  /*33a0*/  BSSY.RECONVERGENT B0, `(.L_x_45) ;  /* 0x0000013000007945 */ /* 0x000fe80003800200 */
[----:B------:R-:W-:Y:S05]  /*33b0*/  @P3 BRA `(.L_x_46) ;  /* 0x0000000000443947 */ /* 0x000fea0003800000 */
[----:B------:R-:W2:Y:S04]  /*33c0*/  LDG.E R20, desc[UR14][R14.64+0x4] ;  /* 0x0000040e0e147981 */ /* 0x000ea8000c1e1900 */
[----:B------:R-:W2:Y:S01]  /*33d0*/  LDG.E R21, desc[UR14][R12.64] ;  /* 0x0000000e0c157981 */ /* 0x000ea2000c1e1900 */
[----:B------:R-:W1:Y:S01]  /*33e0*/  S2UR UR16, SR_CgaCtaId ;  /* 0x00000000001079c3 */ /* 0x000e620000008800 */
[----:B------:R-:W-:Y:S01]  /*33f0*/  UMOV UR13, 0x400 ;  /* 0x00000400000d7882 */ /* 0x000fe20000000000 */
[----:B------:R-:W-:Y:S01]  /*3400*/  VIADD R17, R7, UR11 ;  /* 0x0000000b07117c36 */ /* 0x000fe20008000000 */
[----:B-1----:R-:W-:-:S06]  /*3410*/  ULEA UR13, UR16, UR13, 0x18 ;  /* 0x0000000d100d7291 */ /* 0x002fcc000f8ec0ff */
[----:B0-----:R-:W-:-:S04]  /*3420*/  LEA R25, R17, UR13, 0x2 ;  /* 0x0000000d11197c11 */ /* 0x001fc8000f8e10ff */
[----:B------:R-:W-:Y:S01]  /*3430*/  LEA R24, R8, R25, 0x2 ;  /* 0x0000001908187211 */ /* 0x000fe200078e10ff */
[----:B------:R-:W-:Y:S04]  /*3440*/  LDS R17, [R25] ;  /* 0x0000000019117984 */ /* 0x000fe80000000800 */
[----:B------:R-:W-:Y:S04]  /*3450*/  LDS R18, [R24+0x4] ;  /* 0x0000040018127984 */ /* 0x000fe80000000800 */
[----:B------:R-:W0:Y:S02]  /*3460*/  LDS R19, [R24] ;  /* 0x0000000018137984 */ /* 0x000e240000000800 */
[----:B0-----:R-:W-:-:S05]  /*3470*/  VIMNMX3 R17, R18, R19, R17, PT ;  /* 0x000000131211720f */ /* 0x001fca0003800111 */
[----:B------:R-:W-:-:S05]  /*3480*/  VIADD R17, R17, 0x1 ;  /* 0x0000000111117836 */ /* 0x000fca0000000000 */
[----:B------:R-:W-:Y:S01]  /*3490*/  STS [R25+0x4], R17 ;  /* 0x0000041119007388 */ /* 0x000fe20000000800 */
[----:B--2---:R-:W-:-:S13]  /*34a0*/  ISETP.NE.AND P4, PT, R20, R21, PT ;  /* 0x000000151400720c */ /* 0x004fda0003f85270 */
[----:B------:R-:W0:Y:S04]  /*34b0*/  @!P4 LDS R18, [R24] ;  /* 0x000000001812c984 */ /* 0x000e280000000800 */
[----:B0-----:R1:W-:Y:S02]  /*34c0*/  @!P4 STS [R25+0x4], R18 ;  /* 0x000004121900c388 */ /* 0x0013e40000000800 */
.L_x_46:
[----:B------:R-:W-:Y:S05]  /*34d0*/  BSYNC.RECONVERGENT B0 ;  /* 0x0000000000007941 */ /* 0x000fea0003800200 */
.L_x_45:
[----:B------:R-:W-:Y:S06]  /*34e0*/  BAR.SYNC.DEFER_BLOCKING 0x0 ;  /* 0x0000000000007b1d */ /* 0x000fec0000010000 */
[----:B------:R-:W-:Y:S04]  /*34f0*/  BSSY.RECONVERGENT B0, `(.L_x_47) ;  /* 0x0000014000007945 */ /* 0x000fe80003800200 */
[----:B------:R-:W-:Y:S05]  /*3500*/  @P3 BRA `(.L_x_48) ;  /* 0x0000000000483947 */ /* 0x000fea0003800000 */
[----:B------:R-:W2:Y:S04]  /*3510*/  LDG.E R20, desc[UR14][R14.64+0x8] ;  /* 0x0000080e0e147981 */ /* 0x000ea8000c1e1900 */
[----:B------:R-:W2:Y:S01]  /*3520*/  LDG.E R21, desc[UR14][R12.64] ;  /* 0x0000000e0c157981 */ /* 0x000ea2000c1e1900 */
[----:B------:R-:W3:Y:S01]  /*3530*/  S2UR UR16, SR_CgaCtaId ;  /* 0x00000000001079c3 */ /* 0x000ee20000008800 */
[----:B------:R-:W-:Y:S01]  /*3540*/  UMOV UR13, 0x400 ;  /* 0x00000400000d7882 */ /* 0x000fe20000000000 */
[----:B------:R-:W-:-:S05]  /*3550*/  VIADD R19, R7, UR11 ;  /* 0x0000000b07137c36 */ /* 0x000fca0008000000 */
[----:B------:R-:W-:Y:S01]  /*3560*/  IADD3 R17, PT, PT, R8, R19, RZ ;  /* 0x0000001308117210 */ /* 0x000fe20007ffe0ff */
[----:B---3--:R-:W-:-:S06]  /*3570*/  ULEA UR13, UR16, UR13, 0x18 ;  /* 0x0000000d100d7291 */ /* 0x008fcc000f8ec0ff */
[----:B01----:R-:W-:Y:S02]  /*3580*/  LEA R25, R19, UR13, 0x2 ;  /* 0x0000000d13197c11 */ /* 0x003fe4000f8e10ff */
[----:B------:R-:W-:-:S03]  /*3590*/  LEA R24, R17, UR13, 0x2 ;  /* 0x0000000d11187c11 */ /* 0x000fc6000f8e10ff */
[----:B------:R-:W-:Y:S04]  /*35a0*/  LDS R17, [R25+0x4] ;  /* 0x0000040019117984 */ /* 0x000fe80000000800 */
[----:B------:R-:W-:Y:S04]  /*35b0*/  LDS R18, [R24+0x8] ;  /* 0x0000080018127984 */ /* 0x000fe80000000800 */
[----:B------:R-:W0:Y:S02]  /*35c0*/  LDS R19, [R24+0x4] ;  /* 0x0000040018137984 */ /* 0x000e240000000800 */
[----:B0-----:R-:W-:-:S05]  /*35d0*/  VIMNMX3 R17, R18, R19, R17, PT ;  /* 0x000000131211720f */ /* 0x001fca0003800111 */
[----:B------:R-:W-:-:S05]  /*35e0*/  VIADD R17, R17, 0x1 ;  /* 0x0000000111117836 */ /* 0x000fca0000000000 */
[----:B------:R-:W-:Y:S01]  /*35f0*/  STS [R25+0x8], R17 ;  /* 0x0000081119007388 */ /* 0x000fe20000000800 */
[----:B--2---:R-:W-:-:S13]  /*3600*/  ISETP.NE.AND P4, PT, R20, R21, PT ;  /* 0x000000151400720c */ /* 0x004fda0003f85270 */
[----:B------:R-:W0:Y:S04]  /*3610*/  @!P4 LDS R18, [R24+0x4] ;  /* 0x000004001812c984 */ /* 0x000e280000000800 */
[----:B0-----:R2:W-:Y:S02]  /*3620*/  @!P4 STS [R25+0x8], R18 ;  /* 0x000008121900c388 */ /* 0x0015e40000000800 */
.L_x_48:
[----:B------:R-:W-:Y:S05]  /*3630*/  BSYNC.RECONVERGENT B0 ;  /* 0x0000000000007941 */ /* 0x000fea0003800200 */
.L_x_47:
[----:B------:R-:W-:Y:S01]  /*3640*/  UIADD3 UR4, UPT, UPT, UR4, 0x4, URZ ;  /* 0x0000000404047890 */ /* 0x000fe2000fffe0ff */
[----:B------:R-:W-:Y:S03]  /*3650*/  BAR.SYNC.DEFER_BLOCKING 0x0 ;  /* 0x0000000000007b1d */ /* 0x000fe60000010000 */
[----:B------:R-:W-:-:S03]  /*3660*/  UISETP.NE.AND UP0, UPT, UR4, UR6, UPT ;  /* 0x000000060400728c */ /* 0x000fc6000bf05270 */
[----:B------:R-:W-:Y:S04]  /*3670*/  BSSY.RECONVERGENT B0, `(.L_x_49) ;  /* 0x0000014000007945 */ /* 0x000fe80003800200 */
[----:B------:R-:W-:Y:S05]  /*3680*/  @P3 BRA `(.L_x_50) ;  /* 0x0000000000483947 */ /* 0x000fea0003800000 */
[----:B------:R3:W4:Y:S04]  /*3690*/  LDG.E R15, desc[UR14][R14.64+0xc] ;  /* 0x00000c0e0e0f7981 */ /* 0x000728000c1e1900 */
[----:B------:R-:W4:Y:S01]  /*36a0*/  LDG.E R20, desc[UR14][R12.64] ;  /* 0x0000000e0c147981 */ /* 0x000f22000c1e1900 */
[----:B------:R-:W5:Y:S01]  /*36b0*/  S2UR UR16, SR_CgaCtaId ;  /* 0x00000000001079c3 */ /* 0x000f620000008800 */
[----:B------:R-:W-:Y:S01]  /*36c0*/  UMOV UR13, 0x400 ;  /* 0x00000400000d7882 */ /* 0x000fe20000000000 */
[----:B------:R-:W-:-:S05]  /*36d0*/  VIADD R17, R7, UR11 ;  /* 0x0000000b07117c36 */ /* 0x000fca0008000000 */
[----:B012---:R-:W-:Y:S01]  /*36e0*/  IADD3 R18, PT, PT, R8, R17, RZ ;  /* 0x0000001108127210 */ /* 0x007fe20007ffe0ff */
[----:B-----5:R-:W-:-:S06]  /*36f0*/  ULEA UR13, UR16, UR13, 0x18 ;  /* 0x0000000d100d7291 */ /* 0x020fcc000f8ec0ff */
[----:B------:R-:W-:Y:S02]  /*3700*/  LEA R19, R17, UR13, 0x2 ;  /* 0x0000000d11137c11 */ /* 0x000fe4000f8e10ff */
[----:B------:R-:W-:-:S03]  /*3710*/  LEA R21, R18, UR13, 0x2 ;  /* 0x0000000d12157c11 */ /* 0x000fc6000f8e10ff */
[----:B------:R-:W-:Y:S04]  /*3720*/  LDS R17, [R19+0x8] ;  /* 0x0000080013117984 */ /* 0x000fe80000000800 */
[----:B------:R-:W-:Y:S04]  /*3730*/  LDS R18, [R21+0xc] ;  /* 0x00000c0015127984 */ /* 0x000fe80000000800 */
[----:B---3--:R-:W0:Y:S02]  /*3740*/  LDS R14, [R21+0x8] ;  /* 0x00000800150e7984 */ /* 0x008e240000000800 */
[----:B0-----:R-:W-:-:S05]  /*3750*/  VIMNMX3 R14, R18, R14, R17, PT ;  /* 0x0000000e120e720f */ /* 0x001fca0003800111 */
[----:B------:R-:W-:-:S05]  /*3760*/  VIADD R14, R14, 0x1 ;  /* 0x000000010e0e7836 */ /* 0x000fca0000000000 */
[----:B------:R-:W-:Y:S01]  /*3770*/  STS [R19+0xc], R14 ;  /* 0x00000c0e13007388 */ /* 0x000fe20000000800 */
[----:B----4-:R-:W-:-:S13]  /*3780*/  ISETP.NE.AND P4, PT, R15, R20, PT ;  /* 0x000000140f00720c */ /* 0x010fda0003f85270 */
[----:B------:R-:W0:Y:S04]  /*3790*/  @!P4 LDS R15, [R21+0x8] ;  /* 0x00000800150fc984 */ /* 0x000e280000000800 */
[----:B0-----:R3:W-:Y:S02]  /*37a0*/  @!P4 STS [R19+0xc], R15 ;  /* 0x00000c0f1300c388 */ /* 0x0017e40000000800 */
.L_x_50:
[----:B------:R-:W-:Y:S05]  /*37b0*/  BSYNC.RECONVERGENT B0 ;  /* 0x0000000000007941 */ /* 0x000fea0003800200 */
.L_x_49:
[----:B------:R-:W-:Y:S01]  /*37c0*/  BAR.SYNC.DEFER_BLOCKING 0x0 ;  /* 0x0000000000007b1d */ /* 0x000fe20000010000 */
[----:B------:R-:W-:-:S05]  /*37d0*/  UIADD3 UR11, UPT, UPT, UR11, 0x4, URZ ;  /* 0x000000040b0b7890 */ /* 0x000fca000fffe0ff */
[----:B------:R-:W-:Y:S07]  /*37e0*/  BRA.U UP0, `(.L_x_51) ;  /* 0xfffffff9008c7547 */ /* 0x000fee000b83ffff */
[----:B------:R-:W-:-:S05]  /*37f0*/  UMOV UR4, UR6 ;  /* 0x0000000600047c82 */ /* 0x000fca0008000000 */
.L_x_42:
[----:B------:R-:W-:-:S09]  /*3800*/  UISETP.NE.AND UP0, UPT, UR18, URZ, UPT ;  /* 0x000000ff1200728c */ /* 0x000fd2000bf05270 */
[----:B------:R-:W-:Y:S05]  /*3810*/  BRA.U !UP0, `(.L_x_41) ;  /* 0x0000000508247547 */ /* 0x000fea000b800000 */
[----:B------:R-:W4:Y:S01]  /*3820*/  LDCU UR13, c[0x0][0x3b4] ;  /* 0x00007680ff0d77ac */ /* 0x000f220008000800 */
[----:B--23--:R-:W2:Y:S01]  /*3830*/  LDC.64 R14, c[0x0][0x388] ;  /* 0x0000e200ff0e7b82 */ /* 0x00cea20000000a00 */
[----:B------:R-:W-:Y:S01]  /*3840*/  VIADD R17, R16, UR4 ;  /* 0x0000000410117c36 */ /* 0x000fe20008000000 */
[----:B------:R-:W-:Y:S01]  /*3850*/  BSSY.RECONVERGENT B0, `(.L_x_52) ;  /* 0x0000015000007945 */ /* 0x000fe20003800200 */
[----:B----4-:R-:W-:Y:S02]  /*3860*/  ISETP.GE.AND P4, PT, R0, UR13, PT ;  /* 0x0000000d00007c0c */ /* 0x010fe4000bf86270 */
[----:B--2---:R-:W-:-:S11]  /*3870*/  IMAD.WIDE R14, R17, 0x4, R14 ;  /* 0x00000004110e7825 */ /* 0x004fd600078e020e */
[----:B------:R-:W-:Y:S05]  /*3880*/  @P4 BRA `(.L_x_53) ;  /* 0x0000000000444947 */ /* 0x000fea0003800000 */
[----:B------:R-:W2:Y:S04]  /*3890*/  LDG.E R19, desc[UR14][R14.64] ;  /* 0x0000000e0e137981 */ /* 0x000ea8000c1e1900 */
[----:B------:R-:W2:Y:S01]  /*38a0*/  LDG.E R20, desc[UR14][R12.64] ;  /* 0x0000000e0c147981 */ /* 0x000ea2000c1e1900 */
[----:B------:R-:W3:Y:S01]  /*38b0*/  S2UR UR13, SR_CgaCtaId ;  /* 0x00000000000d79c3 */ /* 0x000ee20000008800 */
[----:B------:R-:W-:Y:S01]  /*38c0*/  UMOV UR4, 0x400 ;  /* 0x0000040000047882 */ /* 0x000fe20000000000 */
[----:B------:R-:W-:Y:S01]  /*38d0*/  IADD3 R16, PT, PT, R7, UR11, RZ ;  /* 0x0000000b07107c10 */ /* 0x000fe2000fffe0ff */
[----:B---3--:R-:W-:-:S06]  /*38e0*/  ULEA UR4, UR13, UR4, 0x18 ;  /* 0x000000040d047291 */ /* 0x008fcc000f8ec0ff */
[----:B------:R-:W-:-:S05]  /*38f0*/  LEA R21, R16, UR4, 0x2 ;  /* 0x0000000410157c11 */ /* 0x000fca000f8e10ff */
[----:B------:R-:W-:Y:S01]  /*3900*/  IMAD R24, R8, 0x4, R21 ;  /* 0x0000000408187824 */ /* 0x000fe200078e0215 */
[----:B------:R-:W-:Y:S04]  /*3910*/  LDS R16, [R21+-0x4] ;  /* 0xfffffc0015107984 */ /* 0x000fe80000000800 */
[----:B------:R-:W-:Y:S04]  /*3920*/  LDS R17, [R24] ;  /* 0x0000000018117984 */ /* 0x000fe80000000800 */
[----:B01----:R-:W0:Y:S02]  /*3930*/  LDS R18, [R24+-0x4] ;  /* 0xfffffc0018127984 */ /* 0x003e240000000800 */
[----:B0-----:R-:W-:-:S05]  /*3940*/  VIMNMX3 R16, R17, R18, R16, PT ;  /* 0x000000121110720f */ /* 0x001fca0003800110 */
[----:B------:R-:W-:-:S05]  /*3950*/  VIADD R16, R16, 0x1 ;  /* 0x0000000110107836 */ /* 0x000fca0000000000 */
[----:B------:R-:W-:Y:S01]  /*3960*/  STS [R21], R16 ;  /* 0x0000001015007388 */ /* 0x000fe20000000800 */
[----:B--2---:R-:W-:-:S13]  /*3970*/  ISETP.NE.AND P3, PT, R19, R20, PT ;  /* 0x000000141300720c */ /* 0x004fda0003f65270 */
[----:B------:R-:W0:Y:S04]  /*3980*/  @!P3 LDS R17, [R24+-0x4] ;  /* 0xfffffc001811b984 */ /* 0x000e280000000800 */
[----:B0-----:R2:W-:Y:S02]  /*3990*/  @!P3 STS [R21], R17 ;  /* 0x000000111500b388 */ /* 0x0015e40000000800 */
.L_x_53:
[----:B------:R-:W-:Y:S05]  /*39a0*/  BSYNC.RECONVERGENT B0 ;  /* 0x0000000000007941 */ /* 0x000fea0003800200 */
.L_x_52:
[----:B------:R-:W-:Y:S01]  /*39b0*/  BAR.SYNC.DEFER_BLOCKING 0x0 ;  /* 0x0000000000007b1d */ /* 0x000fe20000010000 */
[----:B------:R-:W-:-:S09]  /*39c0*/  UISETP.NE.AND UP0, UPT, UR18, 0x1, UPT ;  /* 0x000000011200788c */ /* 0x000fd2000bf05270 */
[----:B------:R-:W-:Y:S05]  /*39d0*/  BRA.U !UP0, `(.L_x_41) ;  /* 0x0000000108b47547 */ /* 0x000fea000b800000 */
[----:B------:R-:W-:Y:S04]  /*39e0*/  BSSY.RECONVERGENT B0, `(.L_x_54) ;  /* 0x0000013000007945 */ /* 0x000fe80003800200 */
[----:B------:R-:W-:Y:S05]  /*39f0*/  @P4 BRA `(.L_x_55) ;  /* 0x0000000000444947 */ /* 0x000fea0003800000 */
[----:B------:R-:W3:Y:S04]  /*3a00*/  LDG.E R19, desc[UR14][R14.64+0x4] ;  /* 0x0000040e0e137981 */ /* 0x000ee8000c1e1900 */
[----:B------:R-:W3:Y:S01]  /*3a10*/  LDG.E R20, desc[UR14][R12.64] ;  /* 0x0000000e0c147981 */ /* 0x000ee2000c1e1900 */
[----:B------:R-:W4:Y:S01]  /*3a20*/  S2UR UR13, SR_CgaCtaId ;  /* 0x00000000000d79c3 */ /* 0x000f220000008800 */
[----:B------:R-:W-:Y:S01]  /*3a30*/  UMOV UR4, 0x400 ;  /* 0x0000040000047882 */ /* 0x000fe20000000000 */
[----:B------:R-:W-:Y:S01]  /*3a40*/  IADD3 R16, PT, PT, R7, UR11, RZ ;  /* 0x0000000b07107c10 */ /* 0x000fe2000fffe0ff */
[----:B----4-:R-:W-:-:S06]  /*3a50*/  ULEA UR4, UR13, UR4, 0x18 ;  /* 0x000000040d047291 */ /* 0x010fcc000f8ec0ff */
[----:B01----:R-:W-:-:S05]  /*3a60*/  LEA R25, R16, UR4, 0x2 ;  /* 0x0000000410197c11 */ /* 0x003fca000f8e10ff */
[----:B--2---:R-:W-:Y:S01]  /*3a70*/  IMAD R21, R8, 0x4, R25 ;  /* 0x0000000408157824 */ /* 0x004fe200078e0219 */
[----:B------:R-:W-:Y:S04]  /*3a80*/  LDS R16, [R25] ;  /* 0x0000000019107984 */ /* 0x000fe80000000800 */
[----:B------:R-:W-:Y:S04]  /*3a90*/  LDS R17, [R21+0x4] ;  /* 0x0000040015117984 */ /* 0x000fe80000000800 */
[----:B------:R-:W0:Y:S02]  /*3aa0*/  LDS R18, [R21] ;  /* 0x0000000015127984 */ /* 0x000e240000000800 */
[----:B0-----:R-:W-:-:S05]  /*3ab0*/  VIMNMX3 R16, R17, R18, R16, PT ;  /* 0x000000121110720f */ /* 0x001fca0003800110 */
[----:B------:R-:W-:-:S05]  /*3ac0*/  VIADD R16, R16, 0x1 ;  /* 0x0000000110107836 */ /* 0x000fca0000000000 */
[----:B------:R-:W-:Y:S01]  /*3ad0*/  STS [R25+0x4], R16 ;  /* 0x0000041019007388 */ /* 0x000fe20000000800 */
[----:B---3--:R-:W-:-:S13]  /*3ae0*/  ISETP.NE.AND P3, PT, R19, R20, PT ;  /* 0x000000141300720c */ /* 0x008fda0003f65270 */
[----:B------:R-:W0:Y:S04]  /*3af0*/  @!P3 LDS R17, [R21] ;  /* 0x000000001511b984 */ /* 0x000e280000000800 */
[----:B0-----:R3:W-:Y:S02]  /*3b00*/  @!P3 STS [R25+0x4], R17 ;  /* 0x000004111900b388 */ /* 0x0017e40000000800 */
.L_x_55:
[----:B------:R-:W-:Y:S05]  /*3b10*/  BSYNC.RECONVERGENT B0 ;  /* 0x0000000000007941 */ /* 0x000fea0003800200 */
.L_x_54:
[----:B------:R-:W-:Y:S01]  /*3b20*/  BAR.SYNC.DEFER_BLOCKING 0x0 ;  /* 0x0000000000007b1d */ /* 0x000fe20000010000 */
[----:B------:R-:W-:-:S09]  /*3b30*/  UISETP.NE.AND UP0, UPT, UR18, 0x2, UPT ;  /* 0x000000021200788c */ /* 0x000fd2000bf05270 */
[----:B------:R-:W-:Y:S05]  /*3b40*/  BRA.U !UP0, `(.L_x_41) ;  /* 0x0000000108587547 */ /* 0x000fea000b800000 */
[----:B------:R-:W-:Y:S04]  /*3b50*/  BSSY.RECONVERGENT B0, `(.L_x_56) ;  /* 0x0000014000007945 */ /* 0x000fe80003800200 */
[----:B------:R-:W-:Y:S05]  /*3b60*/  @P4 BRA `(.L_x_57) ;  /* 0x0000000000484947 */ /* 0x000fea0003800000 */
[----:B------:R4:W5:Y:S04]  /*3b70*/  LDG.E R15, desc[UR14][R14.64+0x8] ;  /* 0x0000080e0e0f7981 */ /* 0x000968000c1e1900 */
[----:B01----:R-:W5:Y:S01]  /*3b80*/  LDG.E R18, desc[UR14][R12.64] ;  /* 0x0000000e0c127981 */ /* 0x003f62000c1e1900 */
[----:B------:R-:W0:Y:S01]  /*3b90*/  S2UR UR13, SR_CgaCtaId ;  /* 0x00000000000d79c3 */ /* 0x000e220000008800 */
[----:B--23--:R-:W-:Y:S01]  /*3ba0*/  IADD3 R17, PT, PT, R7, UR11, RZ ;  /* 0x0000000b07117c10 */ /* 0x00cfe2000fffe0ff */
[----:B------:R-:W-:-:S04]  /*3bb0*/  UMOV UR4, 0x400 ;  /* 0x0000040000047882 */ /* 0x000fc80000000000 */
[----:B------:R-:W-:Y:S01]  /*3bc0*/  IMAD.IADD R16, R8, 0x1, R17 ;  /* 0x0000000108107824 */ /* 0x000fe200078e0211 */
[----:B0-----:R-:W-:-:S06]  /*3bd0*/  ULEA UR4, UR13, UR4, 0x18 ;  /* 0x000000040d047291 */ /* 0x001fcc000f8ec0ff */
[----:B------:R-:W-:Y:S02]  /*3be0*/  LEA R20, R17, UR4, 0x2 ;  /* 0x0000000411147c11 */ /* 0x000fe4000f8e10ff */
[----:B------:R-:W-:-:S03]  /*3bf0*/  LEA R19, R16, UR4, 0x2 ;  /* 0x0000000410137c11 */ /* 0x000fc6000f8e10ff */
[----:B------:R-:W-:Y:S04]  /*3c00*/  LDS R16, [R20+0x4] ;  /* 0x0000040014107984 */ /* 0x000fe80000000800 */
[----:B------:R-:W-:Y:S04]  /*3c10*/  LDS R17, [R19+0x8] ;  /* 0x0000080013117984 */ /* 0x000fe80000000800 */
[----:B----4-:R-:W0:Y:S02]  /*3c20*/  LDS R14, [R19+0x4] ;  /* 0x00000400130e7984 */ /* 0x010e240000000800 */
[----:B0-----:R-:W-:-:S05]  /*3c30*/  VIMNMX3 R14, R17, R14, R16, PT ;  /* 0x0000000e110e720f */ /* 0x001fca0003800110 */
[----:B------:R-:W-:-:S05]  /*3c40*/  VIADD R14, R14, 0x1 ;  /* 0x000000010e0e7836 */ /* 0x000fca0000000000 */
[----:B------:R-:W-:Y:S01]  /*3c50*/  STS [R20+0x8], R14 ;  /* 0x0000080e14007388 */ /* 0x000fe20000000800 */
[----:B-----5:R-:W-:-:S13]  /*3c60*/  ISETP.NE.AND P3, PT, R15, R18, PT ;  /* 0x000000120f00720c */ /* 0x020fda0003f65270 */
[----:B------:R-:W0:Y:S04]  /*3c70*/  @!P3 LDS R15, [R19+0x4] ;  /* 0x00000400130fb984 */ /* 0x000e280000000800 */
[----:B0-----:R4:W-:Y:S02]  /*3c80*/  @!P3 STS [R20+0x8], R15 ;  /* 0x0000080f1400b388 */ /* 0x0019e40000000800 */
.L_x_57:
[----:B------:R-:W-:Y:S05]  /*3c90*/  BSYNC.RECONVERGENT B0 ;  /* 0x0000000000007941 */ /* 0x000fea0003800200 */
.L_x_56:
[----:B------:R-:W-:Y:S06]  /*3ca0*/  BAR.SYNC.DEFER_BLOCKING 0x0 ;  /* 0x0000000000007b1d */ /* 0x000fec0000010000 */
.L_x_41:
[----:B------:R-:W-:Y:S04]  /*3cb0*/  BSSY.RECONVERGENT B1, `(.L_x_58) ;  /* 0x0000062000017945 */ /* 0x000fe80003800200 */
[----:B------:R-:W-:Y:S05]  /*3cc0*/  @P0 BRA `(.L_x_59) ;  /* 0x0000000400800947 */ /* 0x000fea0003800000 */
[----:B---34-:R-:W3:Y:S01]  /*3cd0*/  LDC R15, c[0x0][0x3b8] ;  /* 0x0000ee00ff0f7b82 */ /* 0x018ee20000000800 */
[----:B------:R-:W-:Y:S01]  /*3ce0*/  UIADD3 UR4, UPT, UPT, UR5, UR7, URZ ;  /* 0x0000000705047290 */ /* 0x000fe2000fffe0ff */
[----:B012---:R-:W-:Y:S01]  /*3cf0*/  MOV R25, R22 ;  /* 0x0000001600197202 */ /* 0x007fe20000000f00 */
[----:B------:R-:W-:Y:S02]  /*3d00*/  IMAD.MOV.U32 R24, RZ, RZ, R4 ;  /* 0x000000ffff187224 */ /* 0x000fe400078e0004 */
[----:B---3--:R-:W-:-:S04]  /*3d10*/  IMAD R15, R4, UR5, R15 ;  /* 0x00000005040f7c24 */ /* 0x008fc8000f8e020f */
[----:B------:R-:W-:-:S07]  /*3d20*/  VIADD R26, R15, UR4 ;  /* 0x000000040f1a7c36 */ /* 0x000fce0008000000 */
.L_x_67:
[----:B0-2---:R-:W0:Y:S01]  /*3d30*/  LDC.64 R14, c[0x0][0x3b0] ;  /* 0x0000ec00ff0e7b82 */ /* 0x005e220000000a00 */
[----:B-1----:R-:W1:Y:S01]  /*3d40*/  LDCU UR4, c[0x0][0x3e0] ;  /* 0x00007c00ff0477ac */ /* 0x002e620008000800 */
[----:B------:R-:W-:Y:S01]  /*3d50*/  BSSY.RECONVERGENT B0, `(.L_x_60) ;  /* 0x0000054000007945 */ /* 0x000fe20003800200 */
[----:B-1----:R-:W-:Y:S02]  /*3d60*/  IADD3 R24, PT, PT, R24, UR4, RZ ;  /* 0x0000000418187c10 */ /* 0x002fe4000fffe0ff */
[----:B0-----:R-:W-:Y:S02]  /*3d70*/  ISETP.GE.AND P0, PT, R11, R14, PT ;  /* 0x0000000e0b00720c */ /* 0x001fe40003f06270 */
[----:B------:R-:W-:-:S11]  /*3d80*/  ISETP.GE.AND P3, PT, R24, R15, PT ;  /* 0x0000000f1800720c */ /* 0x000fd60003f66270 */
[----:B------:R-:W-:Y:S05]  /*3d90*/  @P0 BRA `(.L_x_61) ;  /* 0x00000004003c0947 */ /* 0x000fea0003800000 */
[--C-:B------:R-:W-:Y:S01]  /*3da0*/  IMAD.IADD R15, R14, 0x1, -R11.reuse ;  /* 0x000000010e0f7824 */ /* 0x100fe200078e0a0b */
[----:B------:R-:W-:Y:S01]  /*3db0*/  BSSY.RECONVERGENT B2, `(.L_x_62) ;  /* 0x0000029000027945 */ /* 0x000fe20003800200 */
[----:B------:R-:W-:Y:S01]  /*3dc0*/  PLOP3.LUT P0, PT, PT, PT, PT, 0x80, 0x8 ;  /* 0x000000000008781c */ /* 0x000fe20003f0f070 */
[----:B------:R-:W-:Y:S02]  /*3dd0*/  IMAD.MOV.U32 R29, RZ, RZ, R11 ;  /* 0x000000ffff1d7224 */ /* 0x000fe400078e000b */
[----:B------:R-:W-:-:S13]  /*3de0*/  ISETP.GT.AND P4, PT, R15, 0x60, PT ;  /* 0x000000600f00780c */ /* 0x000fda0003f84270 */
[----:B------:R-:W-:Y:S05]  /*3df0*/  @!P4 BRA `(.L_x_63) ;  /* 0x000000000090c947 */ /* 0x000fea0003800000 */
[----:B------:R-:W0:Y:S01]  /*3e00*/  S2R R16, SR_CgaCtaId ;  /* 0x0000000000107919 */ /* 0x000e220000008800 */
[----:B------:R-:W-:Y:S02]  /*3e10*/  MOV R15, 0x400 ;  /* 0x00000400000f7802 */ /* 0x000fe40000000f00 */
[----:B------:R-:W-:Y:S02]  /*3e20*/  PLOP3.LUT P0, PT, PT, PT, PT, 0x8, 0x80 ;  /* 0x000000000080781c */ /* 0x000fe40003f0e170 */
[----:B------:R-:W-:Y:S02]  /*3e30*/  IADD3 R27, PT, PT, R14, -0x60, RZ ;  /* 0xffffffa00e1b7810 */ /* 0x000fe40007ffe0ff */
[----:B0-----:R-:W-:-:S09]  /*3e40*/  LEA R15, R16, R15, 0x18 ;  /* 0x0000000f100f7211 */ /* 0x001fd200078ec0ff */
.L_x_64:
[C---:B0-----:R-:W-:Y:S01]  /*3e50*/  IMAD.IADD R16, R29.reuse, 0x1, R25 ;  /* 0x000000011d107824 */ /* 0x041fe200078e0219 */
[C---:B------:R-:W-:Y:S01]  /*3e60*/  IADD3 R21, PT, PT, R29.reuse, R26, RZ ;  /* 0x0000001a1d157210 */ /* 0x040fe20007ffe0ff */
[----:B------:R-:W-:Y:S02]  /*3e70*/  VIADD R18, R29, 0x20 ;  /* 0x000000201d127836 */ /* 0x000fe40000000000 */
[----:B------:R-:W-:Y:S02]  /*3e80*/  IMAD R28, R16, 0x4, R15 ;  /* 0x00000004101c7824 */ /* 0x000fe400078e020f */
[----:B------:R-:W0:Y:S01]  /*3e90*/  LDC.64 R16, c[0x0][0x380] ;  /* 0x0000e000ff107b82 */ /* 0x000e220000000a00 */
[C---:B------:R-:W-:Y:S02]  /*3ea0*/  IMAD.IADD R19, R18.reuse, 0x1, R25 ;  /* 0x0000000112137824 */ /* 0x040fe400078e0219 */
[----:B------:R-:W-:Y:S01]  /*3eb0*/  IMAD.IADD R18, R18, 0x1, R26 ;  /* 0x0000000112127824 */ /* 0x000fe200078e021a */
[----:B------:R-:W1:Y:S02]  /*3ec0*/  LDS R28, [R28] ;  /* 0x000000001c1c7984 */ /* 0x000e640000000800 */
[----:B------:R-:W-:Y:S01]  /*3ed0*/  LEA R19, R19, R15, 0x2 ;  /* 0x0000000f13137211 */ /* 0x000fe200078e10ff */
[----:B0-----:R-:W-:-:S05]  /*3ee0*/  IMAD.WIDE R20, R21, 0x4, R16 ;  /* 0x0000000415147825 */ /* 0x001fca00078e0210 */
[----:B-1----:R-:W-:Y:S04]  /*3ef0*/  STG.E.STRONG.SYS desc[UR14][R20.64], R28 ;  /* 0x0000001c14007986 */ /* 0x002fe8000c11590e */
[----:B------:R0:W1:Y:S02]  /*3f00*/  LDS R21, [R19] ;  /* 0x0000000013157984 */ /* 0x0000640000000800 */
[----:B0-----:R-:W-:-:S05]  /*3f10*/  IMAD.WIDE R18, R18, 0x4, R16 ;  /* 0x0000000412127825 */ /* 0x001fca00078e0210 */
[----:B-1----:R0:W-:Y:S02]  /*3f20*/  STG.E.STRONG.SYS desc[UR14][R18.64], R21 ;  /* 0x0000001512007986 */ /* 0x0021e4000c11590e */
[----:B0-----:R-:W-:-:S05]  /*3f30*/  VIADD R18, R29, 0x40 ;  /* 0x000000401d127836 */ /* 0x001fca0000000000 */
[----:B------:R-:W-:-:S05]  /*3f40*/  IADD3 R20, PT, PT, R18, R25, RZ ;  /* 0x0000001912147210 */ /* 0x000fca0007ffe0ff */
[----:B------:R-:W-:Y:S02]  /*3f50*/  IMAD R28, R20, 0x4, R15 ;  /* 0x00000004141c7824 */ /* 0x000fe400078e020f */
[----:B------:R-:W-:Y:S01]  /*3f60*/  IMAD.IADD R20, R18, 0x1, R26 ;  /* 0x0000000112147824 */ /* 0x000fe200078e021a */
[C---:B------:R-:W-:Y:S01]  /*3f70*/  IADD3 R18, PT, PT, R29.reuse, 0x60, RZ ;  /* 0x000000601d127810 */ /* 0x040fe20007ffe0ff */
[----:B------:R-:W-:Y:S02]  /*3f80*/  VIADD R29, R29, 0x80 ;  /* 0x000000801d1d7836 */ /* 0x000fe40000000000 */
[----:B------:R-:W0:Y:S01]  /*3f90*/  LDS R28, [R28] ;  /* 0x000000001c1c7984 */ /* 0x000e220000000800 */
[----:B------:R-:W-:Y:S02]  /*3fa0*/  IMAD.WIDE R20, R20, 0x4, R16 ;  /* 0x0000000414147825 */ /* 0x000fe400078e0210 */
[----:B------:R-:W-:-:S03]  /*3fb0*/  ISETP.GE.AND P4, PT, R29, R27, PT ;  /* 0x0000001b1d00720c */ /* 0x000fc60003f86270 */
[----:B0-----:R0:W-:Y:S02]  /*3fc0*/  STG.E.STRONG.SYS desc[UR14][R20.64], R28 ;  /* 0x0000001c14007986 */ /* 0x0011e4000c11590e */
[C---:B0-----:R-:W-:Y:S01]  /*3fd0*/  IMAD.IADD R20, R18.reuse, 0x1, R25 ;  /* 0x0000000112147824 */ /* 0x041fe200078e0219 */
[----:B------:R-:W-:-:S03]  /*3fe0*/  IADD3 R18, PT, PT, R18, R26, RZ ;  /* 0x0000001a12127210 */ /* 0x000fc60007ffe0ff */
[----:B------:R-:W-:Y:S02]  /*3ff0*/  IMAD R20, R20, 0x4, R15 ;  /* 0x0000000414147824 */ /* 0x000fe400078e020f */
[----:B------:R-:W-:-:S03]  /*4000*/  IMAD.WIDE R16, R18, 0x4, R16 ;  /* 0x0000000412107825 */ /* 0x000fc600078e0210 */
[----:B------:R-:W0:Y:S04]  /*4010*/  LDS R19, [R20] ;  /* 0x0000000014137984 */ /* 0x000e280000000800 */
[----:B0-----:R0:W-:Y:S01]  /*4020*/  STG.E.STRONG.SYS desc[UR14][R16.64], R19 ;  /* 0x0000001310007986 */ /* 0x0011e2000c11590e */
[----:B------:R-:W-:Y:S05]  /*4030*/  @!P4 BRA `(.L_x_64) ;  /* 0xfffffffc0084c947 */ /* 0x000fea000383ffff */
.L_x_63:
[----:B------:R-:W-:Y:S05]  /*4040*/  BSYNC.RECONVERGENT B2 ;  /* 0x0000000000027941 */ /* 0x000fea0003800200 */
.L_x_62:
[----:B------:R-:W-:Y:S01]  /*4050*/  IMAD.IADD R15, R14, 0x1, -R29 ;  /* 0x000000010e0f7824 */ /* 0x000fe200078e0a1d */
[----:B------:R-:W-:Y:S04]  /*4060*/  BSSY.RECONVERGENT B2, `(.L_x_65) ;  /* 0x0000016000027945 */ /* 0x000fe80003800200 */
[----:B------:R-:W-:-:S13]  /*4070*/  ISETP.GT.AND P4, PT, R15, 0x20, PT ;  /* 0x000000200f00780c */ /* 0x000fda0003f84270 */
[----:B------:R-:W-:Y:S05]  /*4080*/  @!P4 BRA `(.L_x_66) ;  /* 0x00000000004cc947 */ /* 0x000fea0003800000 */
[----:B------:R-:W1:Y:S01]  /*4090*/  S2UR UR11, SR_CgaCtaId ;  /* 0x00000000000b79c3 */ /* 0x000e620000008800 */
[----:B------:R-:W-:Y:S01]  /*40a0*/  UMOV UR4, 0x400 ;  /* 0x0000040000047882 */ /* 0x000fe20000000000 */
[CC--:B------:R-:W-:Y:S01]  /*40b0*/  IADD3 R15, PT, PT, R29.reuse, R25.reuse, RZ ;  /* 0x000000191d0f7210 */ /* 0x0c0fe20007ffe0ff */
[C---:B------:R-:W-:Y:S01]  /*40c0*/  VIADD R20, R29.reuse, 0x20 ;  /* 0x000000201d147836 */ /* 0x040fe20000000000 */
[----:B------:R-:W-:Y:S01]  /*40d0*/  PLOP3.LUT P0, PT, PT, PT, PT, 0x8, 0x80 ;  /* 0x000000000080781c */ /* 0x000fe20003f0e170 */
[C-C-:B0-----:R-:W-:Y:S02]  /*40e0*/  IMAD.IADD R19, R29.reuse, 0x1, R26.reuse ;  /* 0x000000011d137824 */ /* 0x141fe400078e021a */
[C---:B------:R-:W-:Y:S01]  /*40f0*/  IMAD.IADD R27, R20.reuse, 0x1, R26 ;  /* 0x00000001141b7824 */ /* 0x040fe200078e021a */
[----:B------:R-:W0:Y:S01]  /*4100*/  LDC.64 R16, c[0x0][0x380] ;  /* 0x0000e000ff107b82 */ /* 0x000e220000000a00 */
[----:B------:R-:W-:Y:S01]  /*4110*/  IADD3 R21, PT, PT, R20, R25, RZ ;  /* 0x0000001914157210 */ /* 0x000fe20007ffe0ff */
[----:B------:R-:W-:Y:S01]  /*4120*/  VIADD R29, R29, 0x40 ;  /* 0x000000401d1d7836 */ /* 0x000fe20000000000 */
[----:B-1----:R-:W-:-:S06]  /*4130*/  ULEA UR4, UR11, UR4, 0x18 ;  /* 0x000000040b047291 */ /* 0x002fcc000f8ec0ff */
[----:B------:R-:W-:Y:S01]  /*4140*/  LEA R15, R15, UR4, 0x2 ;  /* 0x000000040f0f7c11 */ /* 0x000fe2000f8e10ff */
[----:B0-----:R-:W-:Y:S01]  /*4150*/  IMAD.WIDE R18, R19, 0x4, R16 ;  /* 0x0000000413127825 */ /* 0x001fe200078e0210 */
[----:B------:R-:W-:-:S04]  /*4160*/  LEA R21, R21, UR4, 0x2 ;  /* 0x0000000415157c11 */ /* 0x000fc8000f8e10ff */
[----:B------:R-:W0:Y:S01]  /*4170*/  LDS R15, [R15] ;  /* 0x000000000f0f7984 */ /* 0x000e220000000800 */
[----:B------:R-:W-:-:S03]  /*4180*/  IMAD.WIDE R16, R27, 0x4, R16 ;  /* 0x000000041b107825 */ /* 0x000fc600078e0210 */
[----:B0-----:R-:W-:Y:S04]  /*4190*/  STG.E.STRONG.SYS desc[UR14][R18.64], R15 ;  /* 0x0000000f12007986 */ /* 0x001fe8000c11590e */
[----:B------:R-:W0:Y:S04]  /*41a0*/  LDS R21, [R21] ;  /* 0x0000000015157984 */ /* 0x000e280000000800 */
[----:B0-----:R1:W-:Y:S02]  /*41b0*/  STG.E.STRONG.SYS desc[UR14][R16.64], R21 ;  /* 0x0000001510007986 */ /* 0x0013e4000c11590e */
.L_x_66:
[----:B------:R-:W-:Y:S05]  /*41c0*/  BSYNC.RECONVERGENT B2 ;  /* 0x0000000000027941 */ /* 0x000fea0003800200 */
.L_x_65:
[----:B------:R-:W-:-:S13]  /*41d0*/  ISETP.LT.OR P0, PT, R29, R14, P0 ;  /* 0x0000000e1d00720c */ /* 0x000fda0000701670 */
[----:B------:R-:W-:Y:S05]  /*41e0*/  @!P0 BRA `(.L_x_61) ;  /* 0x0000000000288947 */ /* 0x000fea0003800000 */
[----:B------:R-:W2:Y:S01]  /*41f0*/  S2UR UR11, SR_CgaCtaId ;  /* 0x00000000000b79c3 */ /* 0x000ea20000008800 */
[----:B------:R-:W-:Y:S01]  /*4200*/  UMOV UR4, 0x400 ;  /* 0x0000040000047882 */ /* 0x000fe20000000000 */
[C---:B------:R-:W-:Y:S01]  /*4210*/  IADD3 R14, PT, PT, R29.reuse, R25, RZ ;  /* 0x000000191d0e7210 */ /* 0x040fe20007ffe0ff */
[----:B0-----:R-:W-:Y:S01]  /*4220*/  IMAD.IADD R19, R29, 0x1, R26 ;  /* 0x000000011d137824 */ /* 0x001fe200078e021a */
[----:B--2---:R-:W-:-:S06]  /*4230*/  ULEA UR4, UR11, UR4, 0x18 ;  /* 0x000000040b047291 */ /* 0x004fcc000f8ec0ff */
[----:B-1----:R-:W-:Y:S02]  /*4240*/  LEA R16, R14, UR4, 0x2 ;  /* 0x000000040e107c11 */ /* 0x002fe4000f8e10ff */
[----:B------:R-:W0:Y:S03]  /*4250*/  LDC.64 R14, c[0x0][0x380] ;  /* 0x0000e000ff0e7b82 */ /* 0x000e260000000a00 */
[----:B------:R-:W1:Y:S01]  /*4260*/  LDS R17, [R16] ;  /* 0x0000000010117984 */ /* 0x000e620000000800 */
[----:B0-----:R-:W-:-:S05]  /*4270*/  IMAD.WIDE R14, R19, 0x4, R14 ;  /* 0x00000004130e7825 */ /* 0x001fca00078e020e */
[----:B-1----:R2:W-:Y:S02]  /*4280*/  STG.E.STRONG.SYS desc[UR14][R14.64], R17 ;  /* 0x000000110e007986 */ /* 0x0025e4000c11590e */
.L_x_61:
[----:B------:R-:W-:Y:S05]  /*4290*/  BSYNC.RECONVERGENT B0 ;  /* 0x0000000000007941 */ /* 0x000fea0003800200 */
.L_x_60:
[----:B------:R-:W-:Y:S01]  /*42a0*/  IMAD.IADD R25, R10, 0x1, R25 ;  /* 0x000000010a197824 */ /* 0x000fe200078e0219 */
[----:B------:R-:W-:Y:S01]  /*42b0*/  IADD3 R26, PT, PT, R26, UR17, RZ ;  /* 0x000000111a1a7c10 */ /* 0x000fe2000fffe0ff */
[----:B------:R-:W-:Y:S06]  /*42c0*/  @!P3 BRA `(.L_x_67) ;  /* 0xfffffff80098b947 */ /* 0x000fec000383ffff */
.L_x_59:
[----:B------:R-:W-:Y:S05]  /*42d0*/  BSYNC.RECONVERGENT B1 ;  /* 0x0000000000017941 */ /* 0x000fea0003800200 */
.L_x_58:
[----:B------:R-:W-:Y:S06]  /*42e0*/  MEMBAR.SC.SYS ;  /* 0x0000000000007992 */ /* 0x000fec0000003000 */
[----:B------:R-:W-:-:S00]  /*42f0*/  ERRBAR ;  /* 0x00000000000079ab */ /* 0x000fc00000000000 */
[----:B------:R-:W-:Y:S06]  /*4300*/  CGAERRBAR ;  /* 0x00000000000075ab */ /* 0x000fec0000000000 */
[----:B------:R-:W-:Y:S02]  /*4310*/  CCTL.IVALL ;  /* 0x00000000ff00798f */ /* 0x000fe40002000000 */
[----:B------:R-:W-:Y:S01]  /*4320*/  BAR.SYNC.DEFER_BLOCKING 0x0 ;  /* 0x0000000000007b1d */ /* 0x000fe20000010000 */
[----:B01----:R-:W-:Y:S02]  /*4330*/  IMAD.U32 R16, RZ, RZ, UR8 ;  /* 0x00000008ff107e24 */ /* 0x003fe4000f8e00ff */
[----:B--23--:R-:W-:-:S05]  /*4340*/  IMAD.U32 R17, RZ, RZ, UR9 ;  /* 0x00000009ff117e24 */ /* 0x00cfca000f8e00ff */
[----:B----4-:R-:W0:Y:S08]  /*4350*/  LDC R20, c[0x0][0x3b0] ;  /* 0x0000ec00ff147b82 */ /* 0x010e300000000800 */
[----:B------:R-:W1:Y:S01]  /*4360*/  LDC R18, c[0x0][0x3cc] ;  /* 0x0000f300ff127b82 */ /* 0x000e620000000800 */
[----:B------:R-:W2:Y:S01]  /*4370*/  @!P2 LDG.E.STRONG.SYS R16, desc[UR14][R16.64+0x4] ;  /* 0x0000040e1010a981 */ /* 0x000ea2000c1f5900 */
[----:B------:R-:W-:Y:S01]  /*4380*/  UIADD3 UR19, UPT, UPT, UR19, 0x1, URZ ;  /* 0x0000000113137890 */ /* 0x000fe2000fffe0ff */
[----:B------:R-:W-:Y:S01]  /*4390*/  MOV R14, UR8 ;  /* 0x00000008000e7c02 */ /* 0x000fe20008000f00 */
[----:B------:R-:W-:Y:S01]  /*43a0*/  IMAD.U32 R15, RZ, RZ, UR9 ;  /* 0x00000009ff0f7e24 */ /* 0x000fe2000f8e00ff */
[----:B0-----:R-:W-:-:S03]  /*43b0*/  R2UR UR11, R20 ;  /* 0x00000000140b72ca */ /* 0x001fc600000e0000 */
[----:B-1----:R-:W-:-:S10]  /*43c0*/  ISETP.NE.AND P0, PT, R18, UR19, PT ;  /* 0x0000001312007c0c */ /* 0x002fd4000bf05270 */
[----:B------:R-:W-:Y:S02]  /*43d0*/  UIADD3 UR20, UPT, UPT, UR20, UR11, URZ ;  /* 0x0000000b14147290 */ /* 0x000fe4000fffe0ff */
[----:B------:R-:W-:Y:S01]  /*43e0*/  UIADD3 UR7, UPT, UPT, UR7, UR11, URZ ;  /* 0x0000000b07077290 */ /* 0x000fe2000fffe0ff */
[----:B--2---:R-:W-:-:S05]  /*43f0*/  @!P2 VIADD R19, R16, 0x1 ;  /* 0x000000011013a836 */ /* 0x004fca0000000000 */
[----:B------:R0:W-:Y:S01]  /*4400*/  @!P2 STG.E.STRONG.SYS desc[UR14][R14.64+0x4], R19 ;  /* 0x000004130e00a986 */ /* 0x0001e2000c11590e */
[----:B------:R-:W-:Y:S06]  /*4410*/  BAR.SYNC.DEFER_BLOCKING 0x0 ;  /* 0x0000000000007b1d */ /* 0x000fec0000010000 */
[----:B------:R-:W-:Y:S05]  /*4420*/  @P0 BRA `(.L_x_68) ;  /* 0xffffffe400a80947 */ /* 0x000fea000383ffff */
.L_x_33:
[----:B------:R-:W-:-:S13]  /*4430*/  ISETP.NE.AND P0, PT, R0, RZ, PT ;  /* 0x000000ff0000720c */ /* 0x000fda0003f05270 */
[----:B------:R-:W-:Y:S05]  /*4440*/  @P0 BRA `(.L_x_69) ;  /* 0x0000000000200947 */ /* 0x000fea0003800000 */
[----:B------:R-:W1:Y:S02]  /*4450*/  LDCU UR4, c[0x0][0x3d4] ;  /* 0x00007a80ff0477ac */ /* 0x000e640008000800 */
[----:B-1----:R-:W-:-:S07]  /*4460*/  VIADDMNMX R6, R18, UR4, R18, PT ;  /* 0x0000000412067c46 */ /* 0x002fce000b800112 */
.L_x_70:
[----:B------:R-:W-:Y:S01]  /*4470*/  IMAD.U32 R5, RZ, RZ, UR9 ;  /* 0x00000009ff057e24 */ /* 0x000fe2000f8e00ff */
[----:B------:R-:W-:-:S05]  /*4480*/  MOV R4, UR8 ;  /* 0x0000000800047c02 */ /* 0x000fca0008000f00 */
[----:B------:R-:W2:Y:S01]  /*4490*/  LDG.E.STRONG.SYS R5, desc[UR14][R4.64] ;  /* 0x0000000e04057981 */ /* 0x000ea2000c1f5900 */
[----:B------:R-:W-:Y:S05]  /*44a0*/  YIELD ;  /* 0x0000000000007946 */ /* 0x000fea0003800000 */
[----:B--2---:R-:W-:-:S13]  /*44b0*/  ISETP.GE.AND P0, PT, R5, R6, PT ;  /* 0x000000060500720c */ /* 0x004fda0003f06270 */
[----:B------:R-:W-:Y:S05]  /*44c0*/  @!P0 BRA `(.L_x_70) ;  /* 0xfffffffc00e88947 */ /* 0x000fea000383ffff */
.L_x_69:
[----:B------:R-:W-:Y:S01]  /*44d0*/  IMAD.U32 R4, RZ, RZ, UR10 ;  /* 0x0000000aff047e24 */ /* 0x000fe2000f8e00ff */
[----:B------:R-:W-:Y:S05]  /*44e0*/  WARPSYNC.ALL ;  /* 0x0000000000007948 */ /* 0x000fea0003800000 */
[----:B------:R-:W-:Y:S01]  /*44f0*/  BAR.SYNC.DEFER_BLOCKING 0x0 ;  /* 0x0000000000007b1d */ /* 0x000fe20000010000 */
[----:B------:R-:W-:-:S13]  /*4500*/  ISETP.GE.AND P0, PT, R4, 0x1, PT ;  /* 0x000000010400780c */ /* 0x000fda0003f06270 */
[----:B------:R-:W-:Y:S05]  /*4510*/  @!P0 BRA `(.L_x_71) ;  /* 0x0000001c00f08947 */ /* 0x000fea0003800000 */
[----:B------:R-:W1:Y:S01]  /*4520*/  S2UR UR6, SR_CgaCtaId ;  /* 0x00000000000679c3 */ /* 0x000e620000008800 */
[----:B------:R-:W2:Y:S01]  /*4530*/  LDCU UR16, c[0x0][0x3b4] ;  /* 0x00007680ff1077ac */ /* 0x000ea20008000800 */
[C---:B------:R-:W-:Y:S02]  /*4540*/  LOP3.LUT R4, R2.reuse, 0xf, RZ, 0xc0, !PT ;  /* 0x0000000f02047812 */ /* 0x040fe400078ec0ff */
[C---:B------:R-:W-:Y:S01]  /*4550*/  LOP3.LUT R8, R2.reuse, 0x7, RZ, 0xc0, !PT ;  /* 0x0000000702087812 */ /* 0x040fe200078ec0ff */
[----:B------:R-:W5:Y:S01]  /*4560*/  LDCU UR17, c[0x0][0x3b8] ;  /* 0x00007700ff1177ac */ /* 0x000f620008000800 */
[----:B------:R-:W-:Y:S01]  /*4570*/  IADD3 R9, PT, PT, R2, -0x1, RZ ;  /* 0xffffffff02097810 */ /* 0x000fe20007ffe0ff */
[----:B------:R-:W-:Y:S01]  /*4580*/  VIADD R6, R4, 0xffffffff ;  /* 0xffffffff04067836 */ /* 0x000fe20000000000 */
[----:B------:R-:W0:Y:S01]  /*4590*/  LDC R5, c[0x0][0x3a0] ;  /* 0x0000e800ff057b82 */ /* 0x000e220000000800 */
[----:B------:R-:W3:Y:S01]  /*45a0*/  LDCU UR4, c[0x0][0x3a4] ;  /* 0x00007480ff0477ac */ /* 0x000ee20008000800 */
[----:B------:R-:W-:Y:S01]  /*45b0*/  VIADD R8, R8, 0xffffffff ;  /* 0xffffffff08087836 */ /* 0x000fe20000000000 */
[----:B------:R-:W-:Y:S01]  /*45c0*/  ISETP.GE.U32.AND P4, PT, R9, 0xf, PT ;  /* 0x0000000f0900780c */ /* 0x000fe20003f86070 */
[----:B------:R-:W4:Y:S01]  /*45d0*/  LDCU UR18, c[0x0][0x3c4] ;  /* 0x00007880ff1277ac */ /* 0x000f220008000800 */
[----:B------:R-:W-:-:S03]  /*45e0*/  ISETP.GE.U32.AND P3, PT, R6, 0x7, PT ;  /* 0x000000070600780c */ /* 0x000fc60003f66070 */
[----:B------:R-:W4:Y:S01]  /*45f0*/  LDC R7, c[0x0][0x3d8] ;  /* 0x0000f600ff077b82 */ /* 0x000f220000000800 */
[----:B------:R-:W-:Y:S01]  /*4600*/  UMOV UR5, 0x400 ;  /* 0x0000040000057882 */ /* 0x000fe20000000000 */
[----:B------:R-:W-:Y:S01]  /*4610*/  ISETP.GE.U32.AND P2, PT, R8, 0x3, PT ;  /* 0x000000030800780c */ /* 0x000fe20003f46070 */
[----:B--2---:R-:W-:Y:S02]  /*4620*/  ULOP3.LUT UR20, UR16, 0x7, URZ, 0xc0, !UPT ;  /* 0x0000000710147892 */ /* 0x004fe4000f8ec0ff */
[C---:B------:R-:W-:Y:S01]  /*4630*/  IADD3 R4, PT, PT, R0.reuse, UR16, RZ ;  /* 0x0000001000047c10 */ /* 0x040fe2000fffe0ff */
[----:B------:R-:W-:Y:S01]  /*4640*/  UIADD3 UR12, UPT, UPT, UR16, -0x1, URZ ;  /* 0xffffffff100c7890 */ /* 0x000fe2000fffe0ff */
[----:B------:R-:W-:Y:S01]  /*4650*/  LOP3.LUT R8, RZ, R0, RZ, 0x33, !PT ;  /* 0x00000000ff087212 */ /* 0x000fe200078e33ff */
[----:B-----5:R-:W-:Y:S01]  /*4660*/  VIADD R6, R0, UR17 ;  /* 0x0000001100067c36 */ /* 0x020fe20008000000 */
[----:B-1----:R-:W-:Y:S01]  /*4670*/  ULEA UR7, UR6, UR5, 0x18 ;  /* 0x0000000506077291 */ /* 0x002fe2000f8ec0ff */
[C---:B------:R-:W-:Y:S01]  /*4680*/  LOP3.LUT R9, R2.reuse, 0x7ffffff0, RZ, 0xc0, !PT ;  /* 0x7ffffff002097812 */ /* 0x040fe200078ec0ff */
[----:B------:R-:W-:Y:S01]  /*4690*/  UIADD3 UR5, UPT, UPT, UR20, -0x1, URZ ;  /* 0xffffffff14057890 */ /* 0x000fe2000fffe0ff */
[----:B------:R-:W-:Y:S01]  /*46a0*/  ISETP.GT.AND P0, PT, R2, RZ, PT ;  /* 0x000000ff0200720c */ /* 0x000fe20003f04270 */
[----:B---3--:R-:W-:-:S02]  /*46b0*/  UIADD3 UR4, UPT, UPT, UR4, -UR16, -UR17 ;  /* 0x8000001004047290 */ /* 0x008fc4000fffe811 */
[----:B------:R-:W-:Y:S01]  /*46c0*/  ISETP.LT.AND P1, PT, RZ, UR16, PT ;  /* 0x00000010ff007c0c */ /* 0x000fe2000bf21270 */
[----:B------:R-:W-:Y:S01]  /*46d0*/  IMAD.MOV R9, RZ, RZ, -R9 ;  /* 0x000000ffff097224 */ /* 0x000fe200078e0a09 */
[----:B------:R-:W-:Y:S01]  /*46e0*/  ISETP.LT.AND P0, PT, R0, R3, P0 ;  /* 0x000000030000720c */ /* 0x000fe20000701270 */
[----:B0-----:R-:W-:Y:S01]  /*46f0*/  IMAD R4, R5, UR16, R4 ;  /* 0x0000001005047c24 */ /* 0x001fe2000f8e0204 */
[----:B------:R-:W-:Y:S01]  /*4700*/  LOP3.LUT R5, R2, 0x3, RZ, 0xc0, !PT ;  /* 0x0000000302057812 */ /* 0x000fe200078ec0ff */
[----:B----4-:R-:W-:Y:S01]  /*4710*/  UIADD3 UR6, UPT, UPT, UR4, UR18, URZ ;  /* 0x0000001204067290 */ /* 0x010fe2000fffe0ff */
[----:B------:R-:W-:Y:S01]  /*4720*/  ISETP.LT.AND P1, PT, R0, UR11, P1 ;  /* 0x0000000b00007c0c */ /* 0x000fe20008f21270 */
[----:B------:R-:W-:Y:S01]  /*4730*/  UIADD3 UR19, UPT, UPT, UR11, -0x1, URZ ;  /* 0xffffffff0b137890 */ /* 0x000fe2000fffe0ff */
[----:B------:R-:W-:Y:S01]  /*4740*/  IADD3 R10, PT, PT, R6, UR18, RZ ;  /* 0x00000012060a7c10 */ /* 0x000fe2000fffe0ff */
[----:B------:R-:W0:Y:S01]  /*4750*/  LDCU UR13, c[0x0][0x3b0] ;  /* 0x00007600ff0d77ac */ /* 0x000e220008000800 */
[----:B------:R-:W-:-:S02]  /*4760*/  LEA R11, R0, UR7, 0x2 ;  /* 0x00000007000b7c11 */ /* 0x000fc4000f8e10ff */
[--C-:B------:R-:W-:Y:S01]  /*4770*/  IADD3 R7, PT, PT, R7, -UR16, R8.reuse ;  /* 0x8000001007077c10 */ /* 0x100fe2000fffe008 */
[----:B------:R-:W-:Y:S01]  /*4780*/  IMAD R8, R0, R3, R8 ;  /* 0x0000000300087224 */ /* 0x000fe200078e0208 */
[----:B------:R-:W-:Y:S02]  /*4790*/  ULOP3.LUT UR21, UR16, 0x3, URZ, 0xc0, !UPT ;  /* 0x0000000310157892 */ /* 0x000fe4000f8ec0ff */
[----:B------:R-:W-:Y:S02]  /*47a0*/  ULOP3.LUT UR22, UR16, 0x7ffffff8, URZ, 0xc0, !UPT ;  /* 0x7ffffff810167892 */ /* 0x000fe4000f8ec0ff */
[----:B------:R-:W-:Y:S02]  /*47b0*/  UISETP.GE.U32.AND UP0, UPT, UR12, 0x7, UPT ;  /* 0x000000070c00788c */ /* 0x000fe4000bf06070 */
[----:B------:R-:W-:Y:S01]  /*47c0*/  UISETP.GE.U32.AND UP1, UPT, UR5, 0x3, UPT ;  /* 0x000000030500788c */ /* 0x000fe2000bf26070 */
[----:B------:R-:W-:-:S10]  /*47d0*/  UMOV UR4, URZ ;  /* 0x000000ff00047c82 */ /* 0x000fd40008000000 */
.L_x_101:
[----:B-1----:R-:W1:Y:S01]  /*47e0*/  LDCU UR11, c[0x0][0x3b0] ;  /* 0x00007600ff0b77ac */ /* 0x002e620008000800 */
[----:B------:R-:W-:Y:S01]  /*47f0*/  BSSY.RECONVERGENT B0, `(.L_x_72) ;  /* 0x00000a6000007945 */ /* 0x000fe20003800200 */
[----:B-1----:R-:W-:Y:S02]  /*4800*/  UIMAD UR12, UR4, UR11, UR19 ;  /* 0x0000000b040c72a4 */ /* 0x002fe4000f8e0213 */
[----:B------:R-:W-:-:S04]  /*4810*/  UIADD3 UR4, UPT, UPT, UR4, 0x1, URZ ;  /* 0x0000000104047890 */ /* 0x000fc8000fffe0ff */
[----:B------:R-:W-:Y:S01]  /*4820*/  UISETP.NE.AND UP2, UPT, UR4, UR10, UPT ;  /* 0x0000000a0400728c */ /* 0x000fe2000bf45270 */
[----:B0-2-4-:R-:W-:Y:S10]  /*4830*/  @!P0 BRA `(.L_x_73) ;  /* 0x0000000800848947 */ /* 0x015ff40003800000 */
[----:B------:R-:W-:Y:S01]  /*4840*/  LOP3.LUT R12, R2, 0xf, RZ, 0xc0, !PT ;  /* 0x0000000f020c7812 */ /* 0x000fe200078ec0ff */
[----:B------:R-:W-:-:S03]  /*4850*/  VIADD R13, R0, UR6 ;  /* 0x00000006000d7c36 */ /* 0x000fc60008000000 */
[----:B------:R-:W-:Y:S01]  /*4860*/  ISETP.NE.AND P6, PT, R12, RZ, PT ;  /* 0x000000ff0c00720c */ /* 0x000fe20003fc5270 */
[----:B------:R-:W-:Y:S01]  /*4870*/  IMAD.MOV.U32 R12, RZ, RZ, R0 ;  /* 0x000000ffff0c7224 */ /* 0x000fe200078e0000 */
[----:B------:R-:W-:Y:S11]  /*4880*/  @!P4 BRA `(.L_x_74) ;  /* 0x000000040028c947 */ /* 0x000ff60003800000 */
[----:B------:R-:W-:Y:S01]  /*4890*/  MOV R24, R9 ;  /* 0x0000000900187202 */ /* 0x000fe20000000f00 */
[----:B------:R-:W-:Y:S02]  /*48a0*/  IMAD.MOV.U32 R14, RZ, RZ, R11 ;  /* 0x000000ffff0e7224 */ /* 0x000fe400078e000b */
[----:B------:R-:W-:-:S07]  /*48b0*/  IMAD.MOV.U32 R12, RZ, RZ, R0 ;  /* 0x000000ffff0c7224 */ /* 0x000fce00078e0000 */
.L_x_75:
[----:B-1----:R-:W1:Y:S08]  /*48c0*/  LDC.64 R20, c[0x0][0x380] ;  /* 0x0000e000ff147b82 */ /* 0x002e700000000a00 */
[----:B------:R-:W2:Y:S01]  /*48d0*/  LDC R15, c[0x0][0x3c4] ;  /* 0x0000f100ff0f7b82 */ /* 0x000ea20000000800 */
[----:B-1----:R-:W-:-:S05]  /*48e0*/  IMAD.WIDE R20, R13, 0x4, R20 ;  /* 0x000000040d147825 */ /* 0x002fca00078e0214 */
[----:B------:R-:W3:Y:S01]  /*48f0*/  LDG.E.STRONG.SYS R25, desc[UR14][R20.64] ;  /* 0x0000000e14197981 */ /* 0x000ee2000c1f5900 */
[----:B--2---:R-:W-:Y:S01]  /*4900*/  IMAD.WIDE R22, R15, 0x4, R20 ;  /* 0x000000040f167825 */ /* 0x004fe200078e0214 */
[----:B------:R-:W-:Y:S02]  /*4910*/  LEA R27, R3, R14, 0x2 ;  /* 0x0000000e031b7211 */ /* 0x000fe400078e10ff */
[----:B---3--:R1:W-:Y:S04]  /*4920*/  STS [R14], R25 ;  /* 0x000000190e007388 */ /* 0x0083e80000000800 */
[----:B------:R-:W2:Y:S01]  /*4930*/  LDG.E.STRONG.SYS R26, desc[UR14][R22.64] ;  /* 0x0000000e161a7981 */ /* 0x000ea2000c1f5900 */
[----:B------:R-:W-:-:S03]  /*4940*/  IMAD.WIDE R16, R15, 0x4, R22 ;  /* 0x000000040f107825 */ /* 0x000fc600078e0216 */
[----:B--2---:R2:W-:Y:S04]  /*4950*/  STS [R27], R26 ;  /* 0x0000001a1b007388 */ /* 0x0045e80000000800 */
[----:B------:R-:W3:Y:S01]  /*4960*/  LDG.E.STRONG.SYS R28, desc[UR14][R16.64] ;  /* 0x0000000e101c7981 */ /* 0x000ee2000c1f5900 */
[----:B------:R-:W-:Y:S02]  /*4970*/  IMAD R29, R3, 0x4, R27 ;  /* 0x00000004031d7824 */ /* 0x000fe400078e021b */
[----:B------:R-:W-:-:S03]  /*4980*/  IMAD.WIDE R18, R15, 0x4, R16 ;  /* 0x000000040f127825 */ /* 0x000fc600078e0210 */
[----:B---3--:R-:W-:Y:S04]  /*4990*/  STS [R29], R28 ;  /* 0x0000001c1d007388 */ /* 0x008fe80000000800 */
[----:B-1----:R-:W3:Y:S01]  /*49a0*/  LDG.E.STRONG.SYS R25, desc[UR14][R18.64] ;  /* 0x0000000e12197981 */ /* 0x002ee2000c1f5900 */
[----:B--2---:R-:W-:Y:S02]  /*49b0*/  IMAD R26, R3, 0x4, R29 ;  /* 0x00000004031a7824 */ /* 0x004fe400078e021d */
[----:B------:R-:W-:-:S03]  /*49c0*/  IMAD.WIDE R20, R15, 0x4, R18 ;  /* 0x000000040f147825 */ /* 0x000fc600078e0212 */
[----:B---3--:R1:W-:Y:S04]  /*49d0*/  STS [R26], R25 ;  /* 0x000000191a007388 */ /* 0x0083e80000000800 */
[----:B-1----:R-:W2:Y:S01]  /*49e0*/  LDG.E.STRONG.SYS R25, desc[UR14][R20.64] ;  /* 0x0000000e14197981 */ /* 0x002ea2000c1f5900 */
[----:B------:R-:W-:Y:S01]  /*49f0*/  LEA R28, R3, R26, 0x2 ;  /* 0x0000001a031c7211 */ /* 0x000fe200078e10ff */
[----:B------:R-:W-:-:S04]  /*4a00*/  IMAD.WIDE R22, R15, 0x4, R20 ;  /* 0x000000040f167825 */ /* 0x000fc800078e0214 */
[----:B--2---:R1:W-:Y:S04]  /*4a10*/  STS [R28], R25 ;  /* 0x000000191c007388 */ /* 0x0043e80000000800 */
[----:B------:R-:W2:Y:S01]  /*4a20*/  LDG.E.STRONG.SYS R27, desc[UR14][R22.64] ;  /* 0x0000000e161b7981 */ /* 0x000ea2000c1f5900 */
[----:B------:R-:W-:Y:S02]  /*4a30*/  IMAD R26, R3, 0x4, R28 ;  /* 0x00000004031a7824 */ /* 0x000fe400078e021c */
[----:B------:R-:W-:-:S03]  /*4a40*/  IMAD.WIDE R16, R15, 0x4, R22 ;  /* 0x000000040f107825 */ /* 0x000fc600078e0216 */
[----:B--2---:R2:W-:Y:S04]  /*4a50*/  STS [R26], R27 ;  /* 0x0000001b1a007388 */ /* 0x0045e80000000800 */
[----:B------:R-:W3:Y:S01]  /*4a60*/  LDG.E.STRONG.SYS R29, desc[UR14][R16.64] ;  /* 0x0000000e101d7981 */ /* 0x000ee2000c1f5900 */
[----:B-1----:R-:W-:Y:S02]  /*4a70*/  IMAD R28, R3, 0x4, R26 ;  /* 0x00000004031c7824 */ /* 0x002fe400078e021a */
[----:B------:R-:W-:-:S03]  /*4a80*/  IMAD.WIDE R18, R15, 0x4, R16 ;  /* 0x000000040f127825 */ /* 0x000fc600078e0210 */
[----:B---3--:R-:W-:Y:S04]  /*4a90*/  STS [R28], R29 ;  /* 0x0000001d1c007388 */ /* 0x008fe80000000800 */
[----:B------:R-:W3:Y:S01]  /*4aa0*/  LDG.E.STRONG.SYS R25, desc[UR14][R18.64] ;  /* 0x0000000e12197981 */ /* 0x000ee2000c1f5900 */
[----:B--2---:R-:W-:Y:S01]  /*4ab0*/  LEA R26, R3, R28, 0x2 ;  /* 0x0000001c031a7211 */ /* 0x004fe200078e10ff */
[----:B------:R-:W-:-:S04]  /*4ac0*/  IMAD.WIDE R20, R15, 0x4, R18 ;  /* 0x000000040f147825 */ /* 0x000fc800078e0212 */
[----:B---3--:R1:W-:Y:S04]  /*4ad0*/  STS [R26], R25 ;  /* 0x000000191a007388 */ /* 0x0083e80000000800 */
[----:B-1----:R-:W2:Y:S01]  /*4ae0*/  LDG.E.STRONG.SYS R25, desc[UR14][R20.64] ;  /* 0x0000000e14197981 */ /* 0x002ea2000c1f5900 */
[----:B------:R-:W-:Y:S02]  /*4af0*/  IMAD R28, R3, 0x4, R26 ;  /* 0x00000004031c7824 */ /* 0x000fe400078e021a */
[----:B------:R-:W-:-:S03]  /*4b00*/  IMAD.WIDE R22, R15, 0x4, R20 ;  /* 0x000000040f167825 */ /* 0x000fc600078e0214 */
[----:B--2---:R1:W-:Y:S04]  /*4b10*/  STS [R28], R25 ;  /* 0x000000191c007388 */ /* 0x0043e80000000800 */
[----:B------:R-:W2:Y:S01]  /*4b20*/  LDG.E.STRONG.SYS R27, desc[UR14][R22.64] ;  /* 0x0000000e161b7981 */ /* 0x000ea2000c1f5900 */
[----:B------:R-:W-:Y:S02]  /*4b30*/  IMAD R26, R3, 0x4, R28 ;  /* 0x00000004031a7824 */ /* 0x000fe400078e021c */
[----:B------:R-:W-:-:S03]  /*4b40*/  IMAD.WIDE R16, R15, 0x4, R22 ;  /* 0x000000040f107825 */ /* 0x000fc600078e0216 */
[----:B--2---:R2:W-:Y:S04]  /*4b50*/  STS [R26], R27 ;  /* 0x0000001b1a007388 */ /* 0x0045e80000000800 */
[----:B------:R-:W3:Y:S01]  /*4b60*/  LDG.E.STRONG.SYS R29, desc[UR14][R16.64] ;  /* 0x0000000e101d7981 */ /* 0x000ee2000c1f5900 */
[----:B-1----:R-:W-:Y:S01]  /*4b70*/  LEA R28, R3, R26, 0x2 ;  /* 0x0000001a031c7211 */ /* 0x002fe200078e10ff */
[----:B------:R-:W-:-:S04]  /*4b80*/  IMAD.WIDE R18, R15, 0x4, R16 ;  /* 0x000000040f127825 */ /* 0x000fc800078e0210 */
[----:B---3--:R-:W-:Y:S04]  /*4b90*/  STS [R28], R29 ;  /* 0x0000001d1c007388 */ /* 0x008fe80000000800 */
[----:B------:R-:W3:Y:S01]  /*4ba0*/  LDG.E.STRONG.SYS R25, desc[UR14][R18.64] ;  /* 0x0000000e12197981 */ /* 0x000ee2000c1f5900 */
[----:B--2---:R-:W-:Y:S02]  /*4bb0*/  IMAD R26, R3, 0x4, R28 ;  /* 0x00000004031a7824 */ /* 0x004fe400078e021c */
[----:B------:R-:W-:-:S03]  /*4bc0*/  IMAD.WIDE R20, R15, 0x4, R18 ;  /* 0x000000040f147825 */ /* 0x000fc600078e0212 */
[----:B---3--:R1:W-:Y:S04]  /*4bd0*/  STS [R26], R25 ;  /* 0x000000191a007388 */ /* 0x0083e80000000800 */
        /* <DEDUP_REMOVED lines=13> */
[----:B------:R-:W-:Y:S01]  /*4cb0*/  IMAD R21, R3, 0x4, R22 ;  /* 0x0000000403157824 */ /* 0x000fe200078e0216 */
[----:B------:R-:W-:Y:S01]  /*4cc0*/  IADD3 R24, PT, PT, R24, 0x10, RZ ;  /* 0x0000001018187810 */ /* 0x000fe20007ffe0ff */
[----:B------:R-:W-:Y:S01]  /*4cd0*/  IMAD R13, R15, 0x10, R13 ;  /* 0x000000100f0d7824 */ /* 0x000fe200078e020d */
[C---:B------:R-:W-:Y:S01]  /*4ce0*/  LEA R14, R3.reuse, R14, 0x6 ;  /* 0x0000000e030e7211 */ /* 0x040fe200078e30ff */
[----:B------:R-:W-:Y:S01]  /*4cf0*/  IMAD R12, R3, 0x10, R12 ;  /* 0x00000010030c7824 */ /* 0x000fe200078e020c */
[----:B------:R-:W-:Y:S01]  /*4d00*/  ISETP.NE.AND P5, PT, R24, RZ, PT ;  /* 0x000000ff1800720c */ /* 0x000fe20003fa5270 */
[----:B--2---:R1:W-:-:S12]  /*4d10*/  STS [R21], R18 ;  /* 0x0000001215007388 */ /* 0x0043d80000000800 */
[----:B------:R-:W-:Y:S05]  /*4d20*/  @P5 BRA `(.L_x_75) ;  /* 0xfffffff800e45947 */ /* 0x000fea000383ffff */
.L_x_74:
[----:B------:R-:W-:Y:S05]  /*4d30*/  @!P6 BRA `(.L_x_73) ;  /* 0x000000040044e947 */ /* 0x000fea0003800000 */
[----:B------:R-:W-:-:S04]  /*4d40*/  LOP3.LUT R14, R2, 0x7, RZ, 0xc0, !PT ;  /* 0x00000007020e7812 */ /* 0x000fc800078ec0ff */
[----:B------:R-:W-:Y:S01]  /*4d50*/  ISETP.NE.AND P5, PT, R14, RZ, PT ;  /* 0x000000ff0e00720c */ /* 0x000fe20003fa5270 */
[----:B------:R-:W-:-:S12]  /*4d60*/  @!P3 BRA `(.L_x_76) ;  /* 0x000000000090b947 */ /* 0x000fd80003800000 */
[----:B-1----:R-:W1:Y:S08]  /*4d70*/  LDC.64 R18, c[0x0][0x380] ;  /* 0x0000e000ff127b82 */ /* 0x002e700000000a00 */
[----:B------:R-:W2:Y:S01]  /*4d80*/  LDC R23, c[0x0][0x3c4] ;  /* 0x0000f100ff177b82 */ /* 0x000ea20000000800 */
[----:B-1----:R-:W-:-:S05]  /*4d90*/  IMAD.WIDE R18, R13, 0x4, R18 ;  /* 0x000000040d127825 */ /* 0x002fca00078e0212 */
[----:B------:R-:W3:Y:S01]  /*4da0*/  LDG.E.STRONG.SYS R20, desc[UR14][R18.64] ;  /* 0x0000000e12147981 */ /* 0x000ee2000c1f5900 */
[----:B------:R-:W-:Y:S01]  /*4db0*/  LEA R21, R12, UR7, 0x2 ;  /* 0x000000070c157c11 */ /* 0x000fe2000f8e10ff */
[----:B--2---:R-:W-:-:S04]  /*4dc0*/  IMAD.WIDE R14, R23, 0x4, R18 ;  /* 0x00000004170e7825 */ /* 0x004fc800078e0212 */
[----:B---3--:R1:W-:Y:S04]  /*4dd0*/  STS [R21], R20 ;  /* 0x0000001415007388 */ /* 0x0083e80000000800 */
[----:B------:R-:W2:Y:S01]  /*4de0*/  LDG.E.STRONG.SYS R22, desc[UR14][R14.64] ;  /* 0x0000000e0e167981 */ /* 0x000ea2000c1f5900 */
[----:B------:R-:W-:Y:S02]  /*4df0*/  IMAD R24, R3, 0x4, R21 ;  /* 0x0000000403187824 */ /* 0x000fe400078e0215 */
[----:B------:R-:W-:-:S03]  /*4e00*/  IMAD.WIDE R16, R23, 0x4, R14 ;  /* 0x0000000417107825 */ /* 0x000fc600078e020e */
[----:B--2---:R-:W-:Y:S04]  /*4e10*/  STS [R24], R22 ;  /* 0x0000001618007388 */ /* 0x004fe80000000800 */
[----:B------:R-:W2:Y:S01]  /*4e20*/  LDG.E.STRONG.SYS R25, desc[UR14][R16.64] ;  /* 0x0000000e10197981 */ /* 0x000ea2000c1f5900 */
[----:B------:R-:W-:Y:S02]  /*4e30*/  IMAD R26, R3, 0x4, R24 ;  /* 0x00000004031a7824 */ /* 0x000fe400078e0218 */
[----:B------:R-:W-:-:S03]  /*4e40*/  IMAD.WIDE R18, R23, 0x4, R16 ;  /* 0x0000000417127825 */ /* 0x000fc600078e0210 */
[----:B--2---:R-:W-:Y:S04]  /*4e50*/  STS [R26], R25 ;  /* 0x000000191a007388 */ /* 0x004fe80000000800 */
[----:B------:R-:W2:Y:S01]  /*4e60*/  LDG.E.STRONG.SYS R27, desc[UR14][R18.64] ;  /* 0x0000000e121b7981 */ /* 0x000ea2000c1f5900 */
[----:B------:R-:W-:Y:S01]  /*4e70*/  LEA R28, R3, R26, 0x2 ;  /* 0x0000001a031c7211 */ /* 0x000fe200078e10ff */
[----:B-1----:R-:W-:-:S04]  /*4e80*/  IMAD.WIDE R20, R23, 0x4, R18 ;  /* 0x0000000417147825 */ /* 0x002fc800078e0212 */
[----:B--2---:R1:W-:Y:S04]  /*4e90*/  STS [R28], R27 ;  /* 0x0000001b1c007388 */ /* 0x0043e80000000800 */
[----:B------:R-:W2:Y:S01]  /*4ea0*/  LDG.E.STRONG.SYS R29, desc[UR14][R20.64] ;  /* 0x0000000e141d7981 */ /* 0x000ea2000c1f5900 */
[----:B------:R-:W-:-:S04]  /*4eb0*/  IMAD.WIDE R14, R23, 0x4, R20 ;  /* 0x00000004170e7825 */ /* 0x000fc800078e0214 */
[----:B-1----:R-:W-:-:S05]  /*4ec0*/  IMAD R28, R3, 0x4, R28 ;  /* 0x00000004031c7824 */ /* 0x002fca00078e021c */
[----:B--2---:R2:W-:Y:S04]  /*4ed0*/  STS [R28], R29 ;  /* 0x0000001d1c007388 */ /* 0x0045e80000000800 */
[----:B------:R-:W3:Y:S01]  /*4ee0*/  LDG.E.STRONG.SYS R22, desc[UR14][R14.64] ;  /* 0x0000000e0e167981 */ /* 0x000ee2000c1f5900 */
[----:B------:R-:W-:Y:S02]  /*4ef0*/  IMAD R24, R3, 0x4, R28 ;  /* 0x0000000403187824 */ /* 0x000fe400078e021c */
[----:B------:R-:W-:-:S03]  /*4f00*/  IMAD.WIDE R16, R23, 0x4, R14 ;  /* 0x0000000417107825 */ /* 0x000fc600078e020e */
[----:B---3--:R2:W-:Y:S04]  /*4f10*/  STS [R24], R22 ;  /* 0x0000001618007388 */ /* 0x0085e80000000800 */
[----:B------:R-:W3:Y:S01]  /*4f20*/  LDG.E.STRONG.SYS R25, desc[UR14][R16.64] ;  /* 0x0000000e10197981 */ /* 0x000ee2000c1f5900 */
[----:B------:R-:W-:Y:S01]  /*4f30*/  LEA R26, R3, R24, 0x2 ;  /* 0x00000018031a7211 */ /* 0x000fe200078e10ff */
[----:B------:R-:W-:-:S04]  /*4f40*/  IMAD.WIDE R18, R23, 0x4, R16 ;  /* 0x0000000417127825 */ /* 0x000fc800078e0210 */
[----:B---3--:R2:W-:Y:S04]  /*4f50*/  STS [R26], R25 ;  /* 0x000000191a007388 */ /* 0x0085e80000000800 */
[----:B------:R-:W3:Y:S01]  /*4f60*/  LDG.E.STRONG.SYS R18, desc[UR14][R18.64] ;  /* 0x0000000e12127981 */ /* 0x000ee2000c1f5900 */
[----:B------:R-:W-:Y:S01]  /*4f70*/  IMAD R21, R3, 0x4, R26 ;  /* 0x0000000403157824 */ /* 0x000fe200078e021a */
[----:B------:R-:W-:Y:S01]  /*4f80*/  LEA R13, R23, R13, 0x3 ;  /* 0x0000000d170d7211 */ /* 0x000fe200078e18ff */
[----:B------:R-:W-:-:S03]  /*4f90*/  IMAD R12, R3, 0x8, R12 ;  /* 0x00000008030c7824 */ /* 0x000fc600078e020c */
[----:B---3--:R2:W-:Y:S04]  /*4fa0*/  STS [R21], R18 ;  /* 0x0000001215007388 */ /* 0x0085e80000000800 */
.L_x_76:
[----:B------:R-:W-:Y:S05]  /*4fb0*/  @!P5 BRA `(.L_x_73) ;  /* 0x0000000000a4d947 */ /* 0x000fea0003800000 */
[----:B------:R-:W-:Y:S01]  /*4fc0*/  ISETP.NE.AND P5, PT, R5, RZ, PT ;  /* 0x000000ff0500720c */ /* 0x000fe20003fa5270 */
[----:B------:R-:W-:-:S12]  /*4fd0*/  @!P2 BRA `(.L_x_77) ;  /* 0x000000000050a947 */ /* 0x000fd80003800000 */
[----:B------:R-:W3:Y:S08]  /*4fe0*/  LDC.64 R14, c[0x0][0x380] ;  /* 0x0000e000ff0e7b82 */ /* 0x000ef00000000a00 */
[----:B-12---:R-:W1:Y:S01]  /*4ff0*/  LDC R21, c[0x0][0x3c4] ;  /* 0x0000f100ff157b82 */ /* 0x006e620000000800 */
[----:B---3--:R-:W-:-:S05]  /*5000*/  IMAD.WIDE R14, R13, 0x4, R14 ;  /* 0x000000040d0e7825 */ /* 0x008fca00078e020e */
[----:B------:R-:W2:Y:S01]  /*5010*/  LDG.E.STRONG.SYS R20, desc[UR14][R14.64] ;  /* 0x0000000e0e147981 */ /* 0x000ea2000c1f5900 */
[----:B------:R-:W-:Y:S01]  /*5020*/  LEA R24, R12, UR7, 0x2 ;  /* 0x000000070c187c11 */ /* 0x000fe2000f8e10ff */
[----:B-1----:R-:W-:-:S04]  /*5030*/  IMAD.WIDE R16, R21, 0x4, R14 ;  /* 0x0000000415107825 */ /* 0x002fc800078e020e */
[----:B--2---:R3:W-:Y:S04]  /*5040*/  STS [R24], R20 ;  /* 0x0000001418007388 */ /* 0x0047e80000000800 */
[----:B------:R-:W2:Y:S01]  /*5050*/  LDG.E.STRONG.SYS R22, desc[UR14][R16.64] ;  /* 0x0000000e10167981 */ /* 0x000ea2000c1f5900 */
[----:B------:R-:W-:Y:S02]  /*5060*/  IMAD R25, R3, 0x4, R24 ;  /* 0x0000000403197824 */ /* 0x000fe400078e0218 */
[----:B------:R-:W-:-:S03]  /*5070*/  IMAD.WIDE R18, R21, 0x4, R16 ;  /* 0x0000000415127825 */ /* 0x000fc600078e0210 */
[----:B--2---:R3:W-:Y:S04]  /*5080*/  STS [R25], R22 ;  /* 0x0000001619007388 */ /* 0x0047e80000000800 */
[----:B------:R-:W2:Y:S01]  /*5090*/  LDG.E.STRONG.SYS R23, desc[UR14][R18.64] ;  /* 0x0000000e12177981 */ /* 0x000ea2000c1f5900 */
[----:B------:R-:W-:Y:S02]  /*50a0*/  IMAD R26, R3, 0x4, R25 ;  /* 0x00000004031a7824 */ /* 0x000fe400078e0219 */
[----:B------:R-:W-:-:S03]  /*50b0*/  IMAD.WIDE R14, R21, 0x4, R18 ;  /* 0x00000004150e7825 */ /* 0x000fc600078e0212 */
[----:B--2---:R3:W-:Y:S04]  /*50c0*/  STS [R26], R23 ;  /* 0x000000171a007388 */ /* 0x0047e80000000800 */
[----:B------:R-:W2:Y:S01]  /*50d0*/  LDG.E.STRONG.SYS R14, desc[UR14][R14.64] ;  /* 0x0000000e0e0e7981 */ /* 0x000ea2000c1f5900 */
[C---:B------:R-:W-:Y:S01]  /*50e0*/  LEA R27, R3.reuse, R26, 0x2 ;  /* 0x0000001a031b7211 */ /* 0x040fe200078e10ff */
[----:B------:R-:W-:Y:S02]  /*50f0*/  IMAD R12, R3, 0x4, R12 ;  /* 0x00000004030c7824 */ /* 0x000fe400078e020c */
[----:B------:R-:W-:Y:S02]  /*5100*/  IMAD R13, R21, 0x4, R13 ;  /* 0x00000004150d7824 */ /* 0x000fe400078e020d */
[----:B--2---:R3:W-:Y:S05]  /*5110*/  STS [R27], R14 ;  /* 0x0000000e1b007388 */ /* 0x0047ea0000000800 */
.L_x_77:
[----:B------:R-:W-:Y:S05]  /*5120*/  @!P5 BRA `(.L_x_73) ;  /* 0x000000000048d947 */ /* 0x000fea0003800000 */
[----:B---3--:R-:W3:Y:S02]  /*5130*/  LDC.64 R14, c[0x0][0x380] ;  /* 0x0000e000ff0e7b82 */ /* 0x008ee40000000a00 */
[----:B---3--:R-:W-:-:S05]  /*5140*/  IMAD.WIDE R14, R13, 0x4, R14 ;  /* 0x000000040d0e7825 */ /* 0x008fca00078e020e */
[----:B------:R-:W3:Y:S01]  /*5150*/  LDG.E.STRONG.SYS R13, desc[UR14][R14.64] ;  /* 0x0000000e0e0d7981 */ /* 0x000ee2000c1f5900 */
[----:B------:R-:W-:Y:S02]  /*5160*/  LEA R16, R12, UR7, 0x2 ;  /* 0x000000070c107c11 */ /* 0x000fe4000f8e10ff */
[----:B------:R-:W-:-:S03]  /*5170*/  ISETP.NE.AND P5, PT, R5, 0x1, PT ;  /* 0x000000010500780c */ /* 0x000fc60003fa5270 */
[----:B---3--:R4:W-:Y:S10]  /*5180*/  STS [R16], R13 ;  /* 0x0000000d10007388 */ /* 0x0089f40000000800 */
[----:B------:R-:W-:Y:S05]  /*5190*/  @!P5 BRA `(.L_x_73) ;  /* 0x00000000002cd947 */ /* 0x000fea0003800000 */
[----:B------:R-:W3:Y:S02]  /*51a0*/  LDC R17, c[0x0][0x3c4] ;  /* 0x0000f100ff117b82 */ /* 0x000ee40000000800 */
[----:B---3--:R-:W-:-:S05]  /*51b0*/  IMAD.WIDE R14, R17, 0x4, R14 ;  /* 0x00000004110e7825 */ /* 0x008fca00078e020e */
[----:B------:R-:W3:Y:S01]  /*51c0*/  LDG.E.STRONG.SYS R12, desc[UR14][R14.64] ;  /* 0x0000000e0e0c7981 */ /* 0x000ee2000c1f5900 */
[----:B----4-:R-:W-:Y:S02]  /*51d0*/  LEA R13, R3, R16, 0x2 ;  /* 0x00000010030d7211 */ /* 0x010fe400078e10ff */
[----:B------:R-:W-:-:S03]  /*51e0*/  ISETP.NE.AND P5, PT, R5, 0x2, PT ;  /* 0x000000020500780c */ /* 0x000fc60003fa5270 */
[----:B---3--:R3:W-:Y:S10]  /*51f0*/  STS [R13], R12 ;  /* 0x0000000c0d007388 */ /* 0x0087f40000000800 */
[----:B------:R-:W-:Y:S05]  /*5200*/  @!P5 BRA `(.L_x_73) ;  /* 0x000000000010d947 */ /* 0x000fea0003800000 */
[----:B------:R-:W-:-:S06]  /*5210*/  IMAD.WIDE R14, R17, 0x4, R14 ;  /* 0x00000004110e7825 */ /* 0x000fcc00078e020e */
[----:B------:R-:W4:Y:S01]  /*5220*/  LDG.E.STRONG.SYS R14, desc[UR14][R14.64] ;  /* 0x0000000e0e0e7981 */ /* 0x000f22000c1f5900 */
[----:B---3--:R-:W-:-:S05]  /*5230*/  IMAD R13, R3, 0x4, R13 ;  /* 0x00000004030d7824 */ /* 0x008fca00078e020d */
[----:B----4-:R3:W-:Y:S02]  /*5240*/  STS [R13], R14 ;  /* 0x0000000e0d007388 */ /* 0x0107e40000000800 */
.L_x_73:
[----:B0-----:R-:W-:Y:S05]  /*5250*/  BSYNC.RECONVERGENT B0 ;  /* 0x0000000000007941 */ /* 0x001fea0003800200 */
.L_x_72:
[----:B------:R-:W-:Y:S01]  /*5260*/  BAR.SYNC.DEFER_BLOCKING 0x0 ;  /* 0x0000000000007b1d */ /* 0x000fe20000010000 */
[----:B------:R-:W-:-:S05]  /*5270*/  UISETP.GE.AND UP3, UPT, UR13, 0x1, UPT ;  /* 0x000000010d00788c */ /* 0x000fca000bf66270 */
[----:B------:R0:W-:Y:S06]  /*5280*/  MEMBAR.SC.CTA ;  /* 0x0000000000007992 */ /* 0x0001ec0000000000 */
[----:B0-----:R-:W-:Y:S05]  /*5290*/  BRA.U !UP3, `(.L_x_78) ;  /* 0x000000090bf47547 */ /* 0x001fea000b800000 */
[----:B---34-:R-:W0:Y:S01]  /*52a0*/  LDC.64 R12, c[0x0][0x388] ;  /* 0x0000e200ff0c7b82 */ /* 0x018e220000000a00 */
[----:B------:R-:W-:Y:S02]  /*52b0*/  ULOP3.LUT UP3, UR16, UR13, 0x3, URZ, 0xc0, !UPT ;  /* 0x000000030d107892 */ /* 0x000fe4000f86c0ff */
[----:B-12---:R-:W-:Y:S01]  /*52c0*/  IADD3 R18, PT, PT, R2, -UR13, RZ ;  /* 0x8000000d02127c10 */ /* 0x006fe2000fffe0ff */
[----:B------:R-:W-:Y:S02]  /*52d0*/  VIADD R15, R7, UR13 ;  /* 0x0000000d070f7c36 */ /* 0x000fe40008000000 */
[----:B------:R-:W-:Y:S02]  /*52e0*/  IMAD.U32 R19, RZ, RZ, UR13 ;  /* 0x0000000dff137e24 */ /* 0x000fe4000f8e00ff */
[----:B------:R-:W-:Y:S02]  /*52f0*/  IMAD R18, R18, R3, RZ ;  /* 0x0000000312127224 */ /* 0x000fe400078e02ff */
[----:B0-----:R-:W-:Y:S01]  /*5300*/  IMAD.WIDE R12, R15, 0x4, R12 ;  /* 0x000000040f0c7825 */ /* 0x001fe200078e020c */
[----:B------:R-:W-:Y:S06]  /*5310*/  BRA.U !UP3, `(.L_x_79) ;  /* 0x000000050b407547 */ /* 0x000fec000b800000 */
[----:B------:R-:W-:Y:S01]  /*5320*/  UISETP.LT.AND UP3, UPT, UR13, UR11, UPT ;  /* 0x0000000b0d00728c */ /* 0x000fe2000bf61270 */
[----:B------:R-:W0:Y:S01]  /*5330*/  LDC.64 R14, c[0x0][0x390] ;  /* 0x0000e400ff0e7b82 */ /* 0x000e220000000a00 */
[----:B------:R-:W-:Y:S01]  /*5340*/  VIADD R17, R4, -UR13 ;  /* 0x8000000d04117c36 */ /* 0x000fe20008000000 */
[----:B------:R-:W-:Y:S01]  /*5350*/  BSSY.RECONVERGENT B0, `(.L_x_80) ;  /* 0x0000015000007945 */ /* 0x000fe20003800200 */
[----:B------:R-:W-:Y:S01]  /*5360*/  USEL UR5, UR13, UR11, UP3 ;  /* 0x0000000b0d057287 */ /* 0x000fe20009800000 */
[----:B------:R-:W-:-:S05]  /*5370*/  IADD3 R18, PT, PT, R18, R3, RZ ;  /* 0x0000000312127210 */ /* 0x000fca0007ffe0ff */
[----:B------:R-:W-:Y:S01]  /*5380*/  ISETP.GE.AND P5, PT, R0, UR5, PT ;  /* 0x0000000500007c0c */ /* 0x000fe2000bfa6270 */
[----:B0-----:R-:W-:-:S12]  /*5390*/  IMAD.WIDE R14, R17, 0x4, R14 ;  /* 0x00000004110e7825 */ /* 0x001fd800078e020e */
[----:B------:R-:W-:Y:S05]  /*53a0*/  @P5 BRA `(.L_x_81) ;  /* 0x00000000003c5947 */ /* 0x000fea0003800000 */
[----:B------:R-:W2:Y:S04]  /*53b0*/  LDG.E R20, desc[UR14][R12.64] ;  /* 0x0000000e0c147981 */ /* 0x000ea8000c1e1900 */
[----:B------:R-:W2:Y:S01]  /*53c0*/  LDG.E R21, desc[UR14][R14.64] ;  /* 0x0000000e0e157981 */ /* 0x000ea2000c1e1900 */
[----:B------:R-:W-:-:S04]  /*53d0*/  IMAD.IADD R16, R8, 0x1, R18 ;  /* 0x0000000108107824 */ /* 0x000fc800078e0212 */
[C---:B------:R-:W-:Y:S01]  /*53e0*/  IMAD.IADD R17, R16.reuse, 0x1, -R3 ;  /* 0x0000000110117824 */ /* 0x040fe200078e0a03 */
[----:B------:R-:W-:-:S04]  /*53f0*/  LEA R22, R16, UR7, 0x2 ;  /* 0x0000000710167c11 */ /* 0x000fc8000f8e10ff */
[----:B------:R-:W-:Y:S01]  /*5400*/  LEA R23, R17, UR7, 0x2 ;  /* 0x0000000711177c11 */ /* 0x000fe2000f8e10ff */
[----:B------:R-:W-:Y:S04]  /*5410*/  LDS R16, [R22+-0x4] ;  /* 0xfffffc0016107984 */ /* 0x000fe80000000800 */
[----:B------:R-:W-:Y:S04]  /*5420*/  LDS R17, [R23] ;  /* 0x0000000017117984 */ /* 0x000fe80000000800 */
[----:B------:R-:W0:Y:S02]  /*5430*/  LDS R19, [R23+-0x4] ;  /* 0xfffffc0017137984 */ /* 0x000e240000000800 */
[----:B0-----:R-:W-:-:S04]  /*5440*/  VIMNMX3 R16, R17, R19, R16, PT ;  /* 0x000000131110720f */ /* 0x001fc80003800110 */
[----:B------:R-:W-:-:S05]  /*5450*/  IADD3 R16, PT, PT, R16, 0x1, RZ ;  /* 0x0000000110107810 */ /* 0x000fca0007ffe0ff */
[----:B------:R-:W-:Y:S01]  /*5460*/  STS [R22], R16 ;  /* 0x0000001016007388 */ /* 0x000fe20000000800 */
[----:B--2---:R-:W-:-:S13]  /*5470*/  ISETP.NE.AND P5, PT, R20, R21, PT ;  /* 0x000000151400720c */ /* 0x004fda0003fa5270 */
[----:B------:R-:W0:Y:S04]  /*5480*/  @!P5 LDS R17, [R23+-0x4] ;  /* 0xfffffc001711d984 */ /* 0x000e280000000800 */
[----:B0-----:R0:W-:Y:S02]  /*5490*/  @!P5 STS [R22], R17 ;  /* 0x000000111600d388 */ /* 0x0011e40000000800 */
.L_x_81:
[----:B------:R-:W-:Y:S05]  /*54a0*/  BSYNC.RECONVERGENT B0 ;  /* 0x0000000000007941 */ /* 0x000fea0003800200 */
.L_x_80:
[----:B------:R-:W-:Y:S01]  /*54b0*/  BAR.SYNC.DEFER_BLOCKING 0x0 ;  /* 0x0000000000007b1d */ /* 0x000fe20000010000 */
[----:B------:R-:W-:Y:S01]  /*54c0*/  UISETP.NE.AND UP3, UPT, UR16, 0x1, UPT ;  /* 0x000000011000788c */ /* 0x000fe2000bf65270 */
[----:B------:R-:W-:-:S08]  /*54d0*/  IMAD.U32 R19, RZ, RZ, UR12 ;  /* 0x0000000cff137e24 */ /* 0x000fd0000f8e00ff */
[----:B------:R-:W-:Y:S05]  /*54e0*/  BRA.U !UP3, `(.L_x_79) ;  /* 0x000000010bcc7547 */ /* 0x000fea000b800000 */
[----:B------:R-:W-:Y:S01]  /*54f0*/  UISETP.LT.AND UP3, UPT, UR12, UR11, UPT ;  /* 0x0000000b0c00728c */ /* 0x000fe2000bf61270 */
[----:B------:R-:W-:Y:S01]  /*5500*/  BSSY.RECONVERGENT B0, `(.L_x_82) ;  /* 0x0000014000007945 */ /* 0x000fe20003800200 */
[----:B------:R-:W-:Y:S02]  /*5510*/  IADD3 R18, PT, PT, R18, R3, RZ ;  /* 0x0000000312127210 */ /* 0x000fe40007ffe0ff */
[----:B------:R-:W-:-:S06]  /*5520*/  USEL UR5, UR12, UR11, UP3 ;  /* 0x0000000b0c057287 */ /* 0x000fcc0009800000 */
[----:B------:R-:W-:-:S13]  /*5530*/  ISETP.GE.AND P5, PT, R0, UR5, PT ;  /* 0x0000000500007c0c */ /* 0x000fda000bfa6270 */
[----:B------:R-:W-:Y:S05]  /*5540*/  @P5 BRA `(.L_x_83) ;  /* 0x00000000003c5947 */ /* 0x000fea0003800000 */
[----:B------:R-:W2:Y:S04]  /*5550*/  LDG.E R20, desc[UR14][R12.64] ;  /* 0x0000000e0c147981 */ /* 0x000ea8000c1e1900 */
[----:B------:R-:W2:Y:S01]  /*5560*/  LDG.E R21, desc[UR14][R14.64+0x4] ;  /* 0x0000040e0e157981 */ /* 0x000ea2000c1e1900 */
[----:B------:R-:W-:-:S05]  /*5570*/  IMAD.IADD R16, R8, 0x1, R18 ;  /* 0x0000000108107824 */ /* 0x000fca00078e0212 */
[C---:B0-----:R-:W-:Y:S02]  /*5580*/  IADD3 R17, PT, PT, R16.reuse, -R3, RZ ;  /* 0x8000000310117210 */ /* 0x041fe40007ffe0ff */
[----:B------:R-:W-:Y:S02]  /*5590*/  LEA R22, R16, UR7, 0x2 ;  /* 0x0000000710167c11 */ /* 0x000fe4000f8e10ff */
        /* <DEDUP_REMOVED lines=10> */
.L_x_83:
[----:B------:R-:W-:Y:S05]  /*5640*/  BSYNC.RECONVERGENT B0 ;  /* 0x0000000000007941 */ /* 0x000fea0003800200 */
.L_x_82:
[----:B------:R-:W-:Y:S01]  /*5650*/  BAR.SYNC.DEFER_BLOCKING 0x0 ;  /* 0x0000000000007b1d */ /* 0x000fe20000010000 */
[----:B------:R-:W-:Y:S02]  /*5660*/  UISETP.NE.AND UP3, UPT, UR16, 0x2, UPT ;  /* 0x000000021000788c */ /* 0x000fe4000bf65270 */
[----:B------:R-:W-:-:S06]  /*5670*/  UIADD3 UR5, UPT, UPT, UR12, -0x1, URZ ;  /* 0xffffffff0c057890 */ /* 0x000fcc000fffe0ff */
[----:B------:R-:W-:Y:S01]  /*5680*/  MOV R19, UR5 ;  /* 0x0000000500137c02 */ /* 0x000fe20008000f00 */
[----:B------:R-:W-:Y:S06]  /*5690*/  BRA.U !UP3, `(.L_x_79) ;  /* 0x000000010b607547 */ /* 0x000fec000b800000 */
[----:B------:R-:W-:Y:S01]  /*56a0*/  VIMNMX R19, PT, PT, R19, UR11, PT ;  /* 0x0000000b13137c48 */ /* 0x000fe2000bfe0100 */
[----:B------:R-:W-:Y:S01]  /*56b0*/  BSSY.RECONVERGENT B0, `(.L_x_84) ;  /* 0x0000013000007945 */ /* 0x000fe20003800200 */
[----:B------:R-:W-:Y:S02]  /*56c0*/  IMAD.IADD R18, R18, 0x1, R3 ;  /* 0x0000000112127824 */ /* 0x000fe400078e0203 */
[----:B------:R-:W-:-:S13]  /*56d0*/  ISETP.GE.AND P5, PT, R0, R19, PT ;  /* 0x000000130000720c */ /* 0x000fda0003fa6270 */
[----:B------:R-:W-:Y:S05]  /*56e0*/  @P5 BRA `(.L_x_85) ;  /* 0x00000000003c5947 */ /* 0x000fea0003800000 */
[----:B------:R-:W2:Y:S04]  /*56f0*/  LDG.E R15, desc[UR14][R14.64+0x8] ;  /* 0x0000080e0e0f7981 */ /* 0x000ea8000c1e1900 */
[----:B------:R-:W2:Y:S01]  /*5700*/  LDG.E R20, desc[UR14][R12.64] ;  /* 0x0000000e0c147981 */ /* 0x000ea2000c1e1900 */
[----:B------:R-:W-:-:S04]  /*5710*/  IADD3 R16, PT, PT, R8, R18, RZ ;  /* 0x0000001208107210 */ /* 0x000fc80007ffe0ff */
[C---:B------:R-:W-:Y:S01]  /*5720*/  LEA R21, R16.reuse, UR7, 0x2 ;  /* 0x0000000710157c11 */ /* 0x040fe2000f8e10ff */
[----:B01----:R-:W-:-:S04]  /*5730*/  IMAD.IADD R17, R16, 0x1, -R3 ;  /* 0x0000000110117824 */ /* 0x003fc800078e0a03 */
[----:B------:R-:W-:Y:S01]  /*5740*/  LDS R16, [R21+-0x4] ;  /* 0xfffffc0015107984 */ /* 0x000fe20000000800 */
[----:B------:R-:W-:-:S05]  /*5750*/  LEA R22, R17, UR7, 0x2 ;  /* 0x0000000711167c11 */ /* 0x000fca000f8e10ff */
        /* <DEDUP_REMOVED lines=8> */
.L_x_85:
[----:B------:R-:W-:Y:S05]  /*57e0*/  BSYNC.RECONVERGENT B0 ;  /* 0x0000000000007941 */ /* 0x000fea0003800200 */
.L_x_84:
[----:B------:R-:W-:Y:S01]  /*57f0*/  BAR.SYNC.DEFER_BLOCKING 0x0 ;  /* 0x0000000000007b1d */ /* 0x000fe20000010000 */
[----:B------:R-:W-:-:S06]  /*5800*/  UIADD3 UR5, UPT, UPT, UR12, -0x2, URZ ;  /* 0xfffffffe0c057890 */ /* 0x000fcc000fffe0ff */
[----:B------:R-:W-:-:S07]  /*5810*/  IMAD.U32 R19, RZ, RZ, UR5 ;  /* 0x00000005ff137e24 */ /* 0x000fce000f8e00ff */
.L_x_79:
[----:B--2---:R-:W2:Y:S01]  /*5820*/  LDC.64 R14, c[0x0][0x390] ;  /* 0x0000e400ff0e7b82 */ /* 0x004ea20000000a00 */
[----:B------:R-:W-:Y:S01]  /*5830*/  UISETP.GE.U32.AND UP3, UPT, UR12, 0x3, UPT ;  /* 0x000000030c00788c */ /* 0x000fe2000bf66070 */
[----:B------:R-:W3:Y:S08]  /*5840*/  LDCU UR5, c[0x0][0x3b0] ;  /* 0x00007600ff0577ac */ /* 0x000ef00008000800 */
[----:B------:R-:W-:Y:S05]  /*5850*/  BRA.U !UP3, `(.L_x_78) ;  /* 0x000000050b847547 */ /* 0x000fea000b800000 */
.L_x_94:
[----:B---3--:R-:W-:Y:S01]  /*5860*/  UMOV UR11, UR5 ;  /* 0x00000005000b7c82 */ /* 0x008fe20008000000 */
[----:B------:R-:W-:Y:S01]  /*5870*/  BSSY.RECONVERGENT B0, `(.L_x_86) ;  /* 0x0000016000007945 */ /* 0x000fe20003800200 */
[----:B01----:R-:W-:Y:S01]  /*5880*/  VIMNMX R17, PT, PT, R19, UR11, PT ;  /* 0x0000000b13117c48 */ /* 0x003fe2000bfe0100 */
[----:B------:R-:W-:-:S03]  /*5890*/  IMAD.IADD R18, R18, 0x1, R3 ;  /* 0x0000000112127824 */ /* 0x000fc600078e0203 */
[----:B------:R-:W-:Y:S02]  /*58a0*/  ISETP.GE.AND P5, PT, R0, R17, PT ;  /* 0x000000110000720c */ /* 0x000fe40003fa6270 */
[----:B------:R-:W-:-:S05]  /*58b0*/  IADD3 R17, PT, PT, R4, -R19, RZ ;  /* 0x8000001304117210 */ /* 0x000fca0007ffe0ff */
[----:B--2---:R-:W-:-:S06]  /*58c0*/  IMAD.WIDE R16, R17, 0x4, R14 ;  /* 0x0000000411107825 */ /* 0x004fcc00078e020e */
[----:B------:R-:W-:Y:S05]  /*58d0*/  @P5 BRA `(.L_x_87) ;  /* 0x00000000003c5947 */ /* 0x000fea0003800000 */
[----:B------:R-:W2:Y:S04]  /*58e0*/  LDG.E R24, desc[UR14][R12.64] ;  /* 0x0000000e0c187981 */ /* 0x000ea8000c1e1900 */
[----:B------:R-:W2:Y:S01]  /*58f0*/  LDG.E R25, desc[UR14][R16.64] ;  /* 0x0000000e10197981 */ /* 0x000ea2000c1e1900 */
[----:B------:R-:W-:-:S05]  /*5900*/  IADD3 R20, PT, PT, R8, R18, RZ ;  /* 0x0000001208147210 */ /* 0x000fca0007ffe0ff */
[C---:B------:R-:W-:Y:S01]  /*5910*/  IMAD.IADD R21, R20.reuse, 0x1, -R3 ;  /* 0x0000000114157824 */ /* 0x040fe200078e0a03 */
[----:B------:R-:W-:-:S04]  /*5920*/  LEA R20, R20, UR7, 0x2 ;  /* 0x0000000714147c11 */ /* 0x000fc8000f8e10ff */
[----:B------:R-:W-:Y:S02]  /*5930*/  LEA R26, R21, UR7, 0x2 ;  /* 0x00000007151a7c11 */ /* 0x000fe4000f8e10ff */
        /* <DEDUP_REMOVED lines=9> */
.L_x_87:
[----:B------:R-:W-:Y:S05]  /*59d0*/  BSYNC.RECONVERGENT B0 ;  /* 0x0000000000007941 */ /* 0x000fea0003800200 */
.L_x_86:
[----:B0-----:R-:W-:Y:S02]  /*59e0*/  IMAD.MOV.U32 R20, RZ, RZ, 0x1 ;  /* 0x00000001ff147424 */ /* 0x001fe400078e00ff */
[----:B------:R-:W-:Y:S01]  /*59f0*/  HFMA2 R22, -RZ, RZ, 0, 1.1920928955078125e-07 ;  /* 0x00000002ff167431 */ /* 0x000fe200000001ff */
[----:B------:R-:W-:Y:S02]  /*5a00*/  BAR.SYNC.DEFER_BLOCKING 0x0 ;  /* 0x0000000000007b1d */ /* 0x000fe40000010000 */
[----:B------:R-:W-:Y:S01]  /*5a10*/  VIADDMNMX R21, R19, -R20, UR11, PT ;  /* 0x0000000b13157e46 */ /* 0x000fe2000b800914 */
[----:B------:R-:W-:-:S03]  /*5a20*/  IMAD.IADD R20, R18, 0x1, R3 ;  /* 0x0000000112147824 */ /* 0x000fc600078e0203 */
[----:B------:R-:W-:Y:S01]  /*5a30*/  BSSY.RECONVERGENT B0, `(.L_x_88) ;  /* 0x0000015000007945 */ /* 0x000fe20003800200 */
[----:B------:R-:W-:Y:S02]  /*5a40*/  ISETP.GE.AND P6, PT, R0, R21, PT ;  /* 0x000000150000720c */ /* 0x000fe40003fc6270 */
[----:B------:R-:W-:Y:S02]  /*5a50*/  VIADDMNMX R23, R19, -R22, UR11, PT ;  /* 0x0000000b13177e46 */ /* 0x000fe4000b800916 */
[----:B------:R-:W-:Y:S02]  /*5a60*/  IADD3 R18, PT, PT, R20, R3, RZ ;  /* 0x0000000314127210 */ /* 0x000fe40007ffe0ff */
[----:B------:R-:W-:-:S07]  /*5a70*/  ISETP.GE.AND P5, PT, R0, R23, PT ;  /* 0x000000170000720c */ /* 0x000fce0003fa6270 */
[----:B------:R-:W-:Y:S06]  /*5a80*/  @P6 BRA `(.L_x_89) ;  /* 0x00000000003c6947 */ /* 0x000fec0003800000 */
[----:B------:R-:W2:Y:S04]  /*5a90*/  LDG.E R24, desc[UR14][R12.64] ;  /* 0x0000000e0c187981 */ /* 0x000ea8000c1e1900 */
[----:B------:R-:W2:Y:S01]  /*5aa0*/  LDG.E R25, desc[UR14][R16.64+0x4] ;  /* 0x0000040e10197981 */ /* 0x000ea2000c1e1900 */
[----:B------:R-:W-:-:S05]  /*5ab0*/  IMAD.IADD R20, R8, 0x1, R20 ;  /* 0x0000000108147824 */ /* 0x000fca00078e0214 */
[C---:B------:R-:W-:Y:S02]  /*5ac0*/  IADD3 R21, PT, PT, R20.reuse, -R3, RZ ;  /* 0x8000000314157210 */ /* 0x040fe40007ffe0ff */
        /* <DEDUP_REMOVED lines=11> */
.L_x_89:
[----:B------:R-:W-:Y:S05]  /*5b80*/  BSYNC.RECONVERGENT B0 ;  /* 0x0000000000007941 */ /* 0x000fea0003800200 */
.L_x_88:
[----:B------:R-:W-:Y:S06]  /*5b90*/  BAR.SYNC.DEFER_BLOCKING 0x0 ;  /* 0x0000000000007b1d */ /* 0x000fec0000010000 */
[----:B------:R-:W-:Y:S04]  /*5ba0*/  BSSY.RECONVERGENT B0, `(.L_x_90) ;  /* 0x0000011000007945 */ /* 0x000fe80003800200 */
[----:B------:R-:W-:Y:S05]  /*5bb0*/  @P5 BRA `(.L_x_91) ;  /* 0x00000000003c5947 */ /* 0x000fea0003800000 */
[----:B------:R-:W2:Y:S04]  /*5bc0*/  LDG.E R24, desc[UR14][R12.64] ;  /* 0x0000000e0c187981 */ /* 0x000ea8000c1e1900 */
[----:B------:R-:W2:Y:S01]  /*5bd0*/  LDG.E R25, desc[UR14][R16.64+0x8] ;  /* 0x0000080e10197981 */ /* 0x000ea2000c1e1900 */
[----:B0-----:R-:W-:-:S05]  /*5be0*/  IADD3 R20, PT, PT, R8, R18, RZ ;  /* 0x0000001208147210 */ /* 0x001fca0007ffe0ff */
        /* <DEDUP_REMOVED lines=12> */
.L_x_91:
[----:B------:R-:W-:Y:S05]  /*5cb0*/  BSYNC.RECONVERGENT B0 ;  /* 0x0000000000007941 */ /* 0x000fea0003800200 */
.L_x_90:
[----:B01----:R-:W-:Y:S01]  /*5cc0*/  IMAD.MOV.U32 R20, RZ, RZ, 0x3 ;  /* 0x00000003ff147424 */ /* 0x003fe200078e00ff */
[----:B------:R-:W-:Y:S01]  /*5cd0*/  BAR.SYNC.DEFER_BLOCKING 0x0 ;  /* 0x0000000000007b1d */ /* 0x000fe20000010000 */
[----:B------:R-:W-:-:S03]  /*5ce0*/  IADD3 R18, PT, PT, R18, R3, RZ ;  /* 0x0000000312127210 */ /* 0x000fc60007ffe0ff */
[----:B------:R-:W-:Y:S02]  /*5cf0*/  VIADDMNMX R21, R19, -R20, UR11, PT ;  /* 0x0000000b13157e46 */ /* 0x000fe4000b800914 */
[----:B------:R-:W-:Y:S02]  /*5d00*/  BSSY.RECONVERGENT B0, `(.L_x_92) ;  /* 0x0000012000007945 */ /* 0x000fe40003800200 */
[----:B------:R-:W-:-:S13]  /*5d10*/  ISETP.GE.AND P5, PT, R0, R21, PT ;  /* 0x000000150000720c */ /* 0x000fda0003fa6270 */
[----:B------:R-:W-:Y:S05]  /*5d20*/  @P5 BRA `(.L_x_93) ;  /* 0x00000000003c5947 */ /* 0x000fea0003800000 */
        /* <DEDUP_REMOVED lines=15> */
.L_x_93:
[----:B------:R-:W-:Y:S05]  /*5e20*/  BSYNC.RECONVERGENT B0 ;  /* 0x0000000000007941 */ /* 0x000fea0003800200 */
.L_x_92:
[----:B------:R-:W-:Y:S01]  /*5e30*/  BAR.SYNC.DEFER_BLOCKING 0x0 ;  /* 0x0000000000007b1d */ /* 0x000fe20000010000 */
[C---:B------:R-:W-:Y:S02]  /*5e40*/  ISETP.GT.U32.AND P5, PT, R19.reuse, 0x4, PT ;  /* 0x000000041300780c */ /* 0x040fe40003fa4070 */
[----:B------:R-:W-:-:S11]  /*5e50*/  IADD3 R19, PT, PT, R19, -0x4, RZ ;  /* 0xfffffffc13137810 */ /* 0x000fd60007ffe0ff */
[----:B------:R-:W-:Y:S05]  /*5e60*/  @P5 BRA `(.L_x_94) ;  /* 0xfffffff8007c5947 */ /* 0x000fea000383ffff */
.L_x_78:
[----:B------:R-:W-:Y:S04]  /*5e70*/  BSSY.RECONVERGENT B0, `(.L_x_95) ;  /* 0x0000063000007945 */ /* 0x000fe80003800200 */
[----:B------:R-:W-:Y:S05]  /*5e80*/  @!P1 BRA `(.L_x_96) ;  /* 0x0000000400849947 */ /* 0x000fea0003800000 */
[----:B---3--:R-:W-:Y:S01]  /*5e90*/  VIADD R12, R10, UR6 ;  /* 0x000000060a0c7c36 */ /* 0x008fe20008000000 */
[----:B-1----:R-:W-:Y:S01]  /*5ea0*/  MOV R20, R6 ;  /* 0x0000000600147202 */ /* 0x002fe20000000f00 */
[----:B------:R-:W-:Y:S01]  /*5eb0*/  UISETP.NE.AND UP4, UPT, UR20, URZ, UPT ;  /* 0x000000ff1400728c */ /* 0x000fe2000bf85270 */
[----:B------:R-:W-:Y:S10]  /*5ec0*/  BRA.U !UP0, `(.L_x_97) ;  /* 0x0000000108b07547 */ /* 0x000ff4000b800000 */
[----:B----4-:R-:W1:Y:S01]  /*5ed0*/  LDC R13, c[0x0][0x3c4] ;  /* 0x0000f100ff0d7b82 */ /* 0x010e620000000800 */
[----:B------:R-:W-:Y:S01]  /*5ee0*/  IMAD.MOV.U32 R20, RZ, RZ, R6 ;  /* 0x000000ffff147224 */ /* 0x000fe200078e0006 */
[----:B------:R-:W-:-:S06]  /*5ef0*/  UMOV UR5, URZ ;  /* 0x000000ff00057c82 */ /* 0x000fcc0008000000 */
[----:B--2---:R-:W2:Y:S02]  /*5f00*/  LDC.64 R14, c[0x0][0x380] ;  /* 0x0000e000ff0e7b82 */ /* 0x004ea40000000a00 */
.L_x_98:
[----:B------:R-:W-:Y:S01]  /*5f10*/  IADD3 R24, PT, PT, R20, R3, RZ ;  /* 0x0000000314187210 */ /* 0x000fe20007ffe0ff */
[----:B--2---:R-:W-:Y:S01]  /*5f20*/  IMAD.WIDE R20, R12, 0x4, R14 ;  /* 0x000000040c147825 */ /* 0x004fe200078e020e */
[----:B------:R-:W-:Y:S01]  /*5f30*/  UIADD3 UR5, UPT, UPT, UR5, 0x8, URZ ;  /* 0x0000000805057890 */ /* 0x000fe2000fffe0ff */
[C---:B-1----:R-:W-:Y:S02]  /*5f40*/  LEA R12, R13.reuse, R12, 0x3 ;  /* 0x0000000c0d0c7211 */ /* 0x042fe400078e18ff */
[----:B---3--:R-:W-:Y:S01]  /*5f50*/  LEA R18, R24, UR7, 0x2 ;  /* 0x0000000718127c11 */ /* 0x008fe2000f8e10ff */
[----:B------:R-:W-:Y:S01]  /*5f60*/  UISETP.NE.AND UP3, UPT, UR5, UR22, UPT ;  /* 0x000000160500728c */ /* 0x000fe2000bf65270 */
[----:B0-----:R-:W-:Y:S01]  /*5f70*/  IMAD.WIDE R22, R13, 0x4, R20 ;  /* 0x000000040d167825 */ /* 0x001fe200078e0214 */
[C---:B------:R-:W-:Y:S02]  /*5f80*/  LEA R24, R3.reuse, R24, 0x2 ;  /* 0x0000001803187211 */ /* 0x040fe400078e10ff */
[----:B------:R0:W1:Y:S01]  /*5f90*/  LDS R25, [R18] ;  /* 0x0000000012197984 */ /* 0x0000620000000800 */
[----:B------:R-:W-:-:S02]  /*5fa0*/  IMAD R26, R3, 0x4, R18 ;  /* 0x00000004031a7824 */ /* 0x000fc400078e0212 */
[----:B------:R-:W-:-:S03]  /*5fb0*/  IMAD.WIDE R16, R13, 0x4, R22 ;  /* 0x000000040d107825 */ /* 0x000fc600078e0216 */
[C---:B------:R-:W-:Y:S01]  /*5fc0*/  LEA R28, R3.reuse, R26, 0x2 ;  /* 0x0000001a031c7211 */ /* 0x040fe200078e10ff */
[----:B------:R-:W-:Y:S02]  /*5fd0*/  IMAD R24, R3, 0x2, R24 ;  /* 0x0000000203187824 */ /* 0x000fe400078e0218 */
[C---:B0-----:R-:W-:Y:S01]  /*5fe0*/  IMAD.WIDE R18, R13.reuse, 0x4, R16 ;  /* 0x000000040d127825 */ /* 0x041fe200078e0210 */
[----:B-1----:R0:W-:Y:S04]  /*5ff0*/  STG.E.STRONG.SYS desc[UR14][R20.64], R25 ;  /* 0x0000001914007986 */ /* 0x0021e8000c11590e */
[----:B------:R-:W1:Y:S01]  /*6000*/  LDS R27, [R26] ;  /* 0x000000001a1b7984 */ /* 0x000e620000000800 */
[----:B0-----:R-:W-:-:S03]  /*6010*/  IMAD.WIDE R20, R13, 0x4, R18 ;  /* 0x000000040d147825 */ /* 0x001fc600078e0212 */
[----:B-1----:R-:W-:Y:S04]  /*6020*/  STG.E.STRONG.SYS desc[UR14][R22.64], R27 ;  /* 0x0000001b16007986 */ /* 0x002fe8000c11590e */
[----:B------:R0:W1:Y:S02]  /*6030*/  LDS R29, [R28] ;  /* 0x000000001c1d7984 */ /* 0x0000640000000800 */
[----:B0-----:R-:W-:Y:S02]  /*6040*/  IMAD R28, R3, 0x4, R28 ;  /* 0x00000004031c7824 */ /* 0x001fe400078e021c */
[----:B------:R-:W-:-:S03]  /*6050*/  IMAD.WIDE R22, R13, 0x4, R20 ;  /* 0x000000040d167825 */ /* 0x000fc600078e0214 */
[----:B------:R-:W-:-:S05]  /*6060*/  LEA R26, R3, R28, 0x2 ;  /* 0x0000001c031a7211 */ /* 0x000fca00078e10ff */
[C---:B------:R-:W-:Y:S01]  /*6070*/  IMAD R27, R3.reuse, 0x4, R26 ;  /* 0x00000004031b7824 */ /* 0x040fe200078e021a */
[----:B-1----:R0:W-:Y:S04]  /*6080*/  STG.E.STRONG.SYS desc[UR14][R16.64], R29 ;  /* 0x0000001d10007986 */ /* 0x0021e8000c11590e */
[----:B------:R-:W1:Y:S01]  /*6090*/  LDS R25, [R28] ;  /* 0x000000001c197984 */ /* 0x000e620000000800 */
[----:B0-----:R-:W-:Y:S01]  /*60a0*/  LEA R29, R3, R27, 0x2 ;  /* 0x0000001b031d7211 */ /* 0x001fe200078e10ff */
[C---:B------:R-:W-:Y:S02]  /*60b0*/  IMAD.WIDE R16, R13.reuse, 0x4, R22 ;  /* 0x000000040d107825 */ /* 0x040fe400078e0216 */
[----:B-1----:R0:W-:Y:S04]  /*60c0*/  STG.E.STRONG.SYS desc[UR14][R18.64], R25 ;  /* 0x0000001912007986 */ /* 0x0021e8000c11590e */
[----:B------:R-:W1:Y:S01]  /*60d0*/  LDS R25, [R26] ;  /* 0x000000001a197984 */ /* 0x000e620000000800 */
[----:B0-----:R-:W-:-:S03]  /*60e0*/  IMAD.WIDE R18, R13, 0x4, R16 ;  /* 0x000000040d127825 */ /* 0x001fc600078e0210 */
[----:B-1----:R0:W-:Y:S04]  /*60f0*/  STG.E.STRONG.SYS desc[UR14][R20.64], R25 ;  /* 0x0000001914007986 */ /* 0x0021e8000c11590e */
[----:B------:R-:W1:Y:S01]  /*6100*/  LDS R26, [R27] ;  /* 0x000000001b1a7984 */ /* 0x000e620000000800 */
[----:B0-----:R-:W-:-:S03]  /*6110*/  IMAD.IADD R20, R24, 0x1, R3 ;  /* 0x0000000118147824 */ /* 0x001fc600078e0203 */
[----:B-1----:R-:W-:Y:S04]  /*6120*/  STG.E.STRONG.SYS desc[UR14][R22.64], R26 ;  /* 0x0000001a16007986 */ /* 0x002fe8000c11590e */
[----:B------:R0:W1:Y:S02]  /*6130*/  LDS R28, [R29] ;  /* 0x000000001d1c7984 */ /* 0x0000640000000800 */
[----:B0-----:R-:W-:Y:S02]  /*6140*/  IMAD R29, R3, 0x4, R29 ;  /* 0x00000004031d7824 */ /* 0x001fe400078e021d */
[----:B-1----:R-:W-:Y:S04]  /*6150*/  STG.E.STRONG.SYS desc[UR14][R16.64], R28 ;  /* 0x0000001c10007986 */ /* 0x002fe8000c11590e */
[----:B------:R-:W0:Y:S04]  /*6160*/  LDS R29, [R29] ;  /* 0x000000001d1d7984 */ /* 0x000e280000000800 */
[----:B0-----:R3:W-:Y:S01]  /*6170*/  STG.E.STRONG.SYS desc[UR14][R18.64], R29 ;  /* 0x0000001d12007986 */ /* 0x0017e2000c11590e */
[----:B------:R-:W-:Y:S05]  /*6180*/  BRA.U UP3, `(.L_x_98) ;  /* 0xfffffffd03607547 */ /* 0x000fea000b83ffff */
.L_x_97:
[----:B------:R-:W-:Y:S05]  /*6190*/  BRA.U !UP4, `(.L_x_96) ;  /* 0x000000010cc07547 */ /* 0x000fea000b800000 */
[----:B------:R-:W-:Y:S01]  /*61a0*/  UISETP.NE.AND UP3, UPT, UR21, URZ, UPT ;  /* 0x000000ff1500728c */ /* 0x000fe2000bf65270 */
[----:B------:R-:W-:Y:S10]  /*61b0*/  BRA.U !UP1, `(.L_x_99) ;  /* 0x0000000109587547 */ /* 0x000ff4000b800000 */
[----:B------:R-:W-:Y:S01]  /*61c0*/  IADD3 R20, PT, PT, R20, R3, RZ ;  /* 0x0000000314147210 */ /* 0x000fe20007ffe0ff */
[----:B--2---:R-:W1:Y:S03]  /*61d0*/  LDC.64 R14, c[0x0][0x380] ;  /* 0x0000e000ff0e7b82 */ /* 0x004e660000000a00 */
[----:B---3--:R-:W-:Y:S02]  /*61e0*/  LEA R18, R20, UR7, 0x2 ;  /* 0x0000000714127c11 */ /* 0x008fe4000f8e10ff */
[----:B------:R-:W-:-:S03]  /*61f0*/  LEA R20, R3, R20, 0x1 ;  /* 0x0000001403147211 */ /* 0x000fc600078e08ff */
[----:B----4-:R2:W3:Y:S01]  /*6200*/  LDS R13, [R18] ;  /* 0x00000000120d7984 */ /* 0x0104e20000000800 */
[----:B0-----:R-:W-:Y:S01]  /*6210*/  IMAD R22, R3, 0x4, R18 ;  /* 0x0000000403167824 */ /* 0x001fe200078e0212 */
[----:B------:R-:W0:Y:S01]  /*6220*/  LDC R27, c[0x0][0x3c4] ;  /* 0x0000f100ff1b7b82 */ /* 0x000e220000000800 */
[----:B------:R-:W-:-:S03]  /*6230*/  IADD3 R20, PT, PT, R20, R3, RZ ;  /* 0x0000000314147210 */ /* 0x000fc60007ffe0ff */
[----:B------:R-:W-:-:S05]  /*6240*/  LEA R24, R3, R22, 0x2 ;  /* 0x0000001603187211 */ /* 0x000fca00078e10ff */
[----:B------:R-:W-:Y:S02]  /*6250*/  IMAD R25, R3, 0x4, R24 ;  /* 0x0000000403197824 */ /* 0x000fe400078e0218 */
[----:B-1----:R-:W-:-:S04]  /*6260*/  IMAD.WIDE R14, R12, 0x4, R14 ;  /* 0x000000040c0e7825 */ /* 0x002fc800078e020e */
[----:B0-----:R-:W-:-:S04]  /*6270*/  IMAD.WIDE R16, R27, 0x4, R14 ;  /* 0x000000041b107825 */ /* 0x001fc800078e020e */
[C---:B------:R-:W-:Y:S02]  /*6280*/  IMAD R12, R27.reuse, 0x4, R12 ;  /* 0x000000041b0c7824 */ /* 0x040fe400078e020c */
[C---:B--2---:R-:W-:Y:S01]  /*6290*/  IMAD.WIDE R18, R27.reuse, 0x4, R16 ;  /* 0x000000041b127825 */ /* 0x044fe200078e0210 */
[----:B---3--:R0:W-:Y:S04]  /*62a0*/  STG.E.STRONG.SYS desc[UR14][R14.64], R13 ;  /* 0x0000000d0e007986 */ /* 0x0081e8000c11590e */
[----:B------:R-:W1:Y:S01]  /*62b0*/  LDS R21, [R22] ;  /* 0x0000000016157984 */ /* 0x000e620000000800 */
[----:B0-----:R-:W-:-:S03]  /*62c0*/  IMAD.WIDE R14, R27, 0x4, R18 ;  /* 0x000000041b0e7825 */ /* 0x001fc600078e0212 */
[----:B-1----:R-:W-:Y:S04]  /*62d0*/  STG.E.STRONG.SYS desc[UR14][R16.64], R21 ;  /* 0x0000001510007986 */ /* 0x002fe8000c11590e */
[----:B------:R-:W0:Y:S04]  /*62e0*/  LDS R23, [R24] ;  /* 0x0000000018177984 */ /* 0x000e280000000800 */
[----:B0-----:R-:W-:Y:S04]  /*62f0*/  STG.E.STRONG.SYS desc[UR14][R18.64], R23 ;  /* 0x0000001712007986 */ /* 0x001fe8000c11590e */
[----:B------:R-:W0:Y:S04]  /*6300*/  LDS R25, [R25] ;  /* 0x0000000019197984 */ /* 0x000e280000000800 */
[----:B0-----:R1:W-:Y:S02]  /*6310*/  STG.E.STRONG.SYS desc[UR14][R14.64], R25 ;  /* 0x000000190e007986 */ /* 0x0013e4000c11590e */
.L_x_99:
[----:B------:R-:W-:Y:S05]  /*6320*/  BRA.U !UP3, `(.L_x_96) ;  /* 0x000000010b5c7547 */ /* 0x000fea000b800000 */
[----:B----4-:R-:W4:Y:S01]  /*6330*/  LDC R13, c[0x0][0x3b4] ;  /* 0x0000ed00ff0d7b82 */ /* 0x010f220000000800 */
[----:B------:R-:W-:Y:S01]  /*6340*/  UISETP.NE.AND UP3, UPT, UR21, 0x1, UPT ;  /* 0x000000011500788c */ /* 0x000fe2000bf65270 */
[----:B----4-:R-:W-:-:S08]  /*6350*/  LOP3.LUT P5, RZ, R13, 0x1, RZ, 0xc0, !PT ;  /* 0x000000010dff7812 */ /* 0x010fd000078ac0ff */
[----:B------:R-:W-:Y:S05]  /*6360*/  BRA.U !UP3, `(.L_x_100) ;  /* 0x000000010b347547 */ /* 0x000fea000b800000 */
[--C-:B------:R-:W-:Y:S01]  /*6370*/  IMAD.IADD R20, R20, 0x1, R3.reuse ;  /* 0x0000000114147824 */ /* 0x100fe200078e0203 */
[----:B-12---:R-:W1:Y:S04]  /*6380*/  LDC.64 R14, c[0x0][0x380] ;  /* 0x0000e000ff0e7b82 */ /* 0x006e680000000a00 */
[C---:B---3--:R-:W-:Y:S01]  /*6390*/  LEA R18, R20.reuse, UR7, 0x2 ;  /* 0x0000000714127c11 */ /* 0x048fe2000f8e10ff */
[----:B------:R-:W-:-:S03]  /*63a0*/  IMAD.IADD R20, R20, 0x1, R3 ;  /* 0x0000000114147824 */ /* 0x000fc600078e0203 */
[----:B------:R-:W-:Y:S01]  /*63b0*/  LEA R19, R3, R18, 0x2 ;  /* 0x0000001203137211 */ /* 0x000fe200078e10ff */
[----:B------:R-:W2:Y:S01]  /*63c0*/  LDS R13, [R18] ;  /* 0x00000000120d7984 */ /* 0x000ea20000000800 */
[----:B------:R-:W0:Y:S01]  /*63d0*/  LDC R21, c[0x0][0x3c4] ;  /* 0x0000f100ff157b82 */ /* 0x000e220000000800 */
[----:B-1----:R-:W-:-:S04]  /*63e0*/  IMAD.WIDE R14, R12, 0x4, R14 ;  /* 0x000000040c0e7825 */ /* 0x002fc800078e020e */
[C---:B0-----:R-:W-:Y:S01]  /*63f0*/  IMAD.WIDE R16, R21.reuse, 0x4, R14 ;  /* 0x0000000415107825 */ /* 0x041fe200078e020e */
[----:B------:R-:W-:Y:S01]  /*6400*/  LEA R12, R21, R12, 0x1 ;  /* 0x0000000c150c7211 */ /* 0x000fe200078e08ff */
[----:B--2---:R-:W-:Y:S04]  /*6410*/  STG.E.STRONG.SYS desc[UR14][R14.64], R13 ;  /* 0x0000000d0e007986 */ /* 0x004fe8000c11590e */
[----:B------:R-:W0:Y:S04]  /*6420*/  LDS R19, [R19] ;  /* 0x0000000013137984 */ /* 0x000e280000000800 */
[----:B0-----:R4:W-:Y:S02]  /*6430*/  STG.E.STRONG.SYS desc[UR14][R16.64], R19 ;  /* 0x0000001310007986 */ /* 0x0019e4000c11590e */
.L_x_100:
[----:B------:R-:W-:Y:S01]  /*6440*/  @P5 IMAD.IADD R13, R20, 0x1, R3 ;  /* 0x00000001140d5824 */ /* 0x000fe200078e0203 */
[----:B-12---:R-:W1:Y:S04]  /*6450*/  @P5 LDC.64 R14, c[0x0][0x380] ;  /* 0x0000e000ff0e5b82 */ /* 0x006e680000000a00 */
[----:B0---4-:R-:W-:-:S05]  /*6460*/  @P5 LEA R16, R13, UR7, 0x2 ;  /* 0x000000070d105c11 */ /* 0x011fca000f8e10ff */
[----:B------:R-:W0:Y:S01]  /*6470*/  @P5 LDS R17, [R16] ;  /* 0x0000000010115984 */ /* 0x000e220000000800 */
[----:B-1----:R-:W-:-:S05]  /*6480*/  @P5 IMAD.WIDE R12, R12, 0x4, R14 ;  /* 0x000000040c0c5825 */ /* 0x002fca00078e020e */
[----:B0-----:R0:W-:Y:S02]  /*6490*/  @P5 STG.E.STRONG.SYS desc[UR14][R12.64], R17 ;  /* 0x000000110c005986 */ /* 0x0011e4000c11590e */
.L_x_96:
[----:B---3--:R-:W-:Y:S05]  /*64a0*/  BSYNC.RECONVERGENT B0 ;  /* 0x0000000000007941 */ /* 0x008fea0003800200 */
.L_x_95:
[----:B------:R-:W-:Y:S02]  /*64b0*/  UIADD3 UR6, UPT, UPT, UR6, UR11, URZ ;  /* 0x0000000b06067290 */ /* 0x000fe4000fffe0ff */
[----:B------:R-:W-:Y:S01]  /*64c0*/  UIADD3 UR13, UPT, UPT, UR13, UR11, URZ ;  /* 0x0000000b0d0d7290 */ /* 0x000fe2000fffe0ff */
[----:B------:R-:W-:Y:S11]  /*64d0*/  BRA.U UP2, `(.L_x_101) ;  /* 0xffffffe102c07547 */ /* 0x000ff6000b83ffff */
.L_x_71:
[----:B------:R-:W-:Y:S01]  /*64e0*/  ISETP.NE.AND P0, PT, R0, RZ, PT ;  /* 0x000000ff0000720c */ /* 0x000fe20003f05270 */
[----:B------:R-:W-:-:S12]  /*64f0*/  BSSY.RECONVERGENT B0, `(.L_x_102) ;  /* 0x0000009000007945 */ /* 0x000fd80003800200 */
[----:B------:R-:W-:Y:S05]  /*6500*/  @P0 BRA `(.L_x_103) ;  /* 0x00000000001c0947 */ /* 0x000fea0003800000 */
[----:B------:R-:W-:Y:S01]  /*6510*/  MOV R2, UR8 ;  /* 0x0000000800027c02 */ /* 0x000fe20008000f00 */
[----:B------:R-:W-:-:S05]  /*6520*/  IMAD.U32 R3, RZ, RZ, UR9 ;  /* 0x00000009ff037e24 */ /* 0x000fca000f8e00ff */
[----:B------:R-:W5:Y:S01]  /*6530*/  LDG.E.STRONG.SYS R2, desc[UR14][R2.64+0x4] ;  /* 0x0000040e02027981 */ /* 0x000f62000c1f5900 */
[----:B------:R-:W-:Y:S01]  /*6540*/  MOV R4, UR8 ;  /* 0x0000000800047c02 */ /* 0x000fe20008000f00 */
[----:B------:R-:W-:Y:S01]  /*6550*/  IMAD.U32 R5, RZ, RZ, UR9 ;  /* 0x00000009ff057e24 */ /* 0x000fe2000f8e00ff */
[----:B-----5:R-:W-:-:S05]  /*6560*/  IADD3 R7, PT, PT, R2, 0x1, RZ ;  /* 0x0000000102077810 */ /* 0x020fca0007ffe0ff */
[----:B------:R0:W-:Y:S02]  /*6570*/  STG.E.STRONG.SYS desc[UR14][R4.64+0x4], R7 ;  /* 0x0000040704007986 */ /* 0x0001e4000c11590e */
.L_x_103:
[----:B------:R-:W-:Y:S05]  /*6580*/  BSYNC.RECONVERGENT B0 ;  /* 0x0000000000007941 */ /* 0x000fea0003800200 */
.L_x_102:
[----:B------:R-:W-:Y:S06]  /*6590*/  BAR.SYNC.DEFER_BLOCKING 0x0 ;  /* 0x0000000000007b1d */ /* 0x000fec0000010000 */
[----:B------:R-:W-:Y:S05]  /*65a0*/  EXIT ;  /* 0x000000000000794d */ /* 0x000fea0003800000 */
.L_x_104:
[----:B------:R-:W-:-:S00]  /*65b0*/  BRA `(.L_x_104) ;  /* 0xfffffffc00fc7947 */ /* 0x000fc0000383ffff */
[----:B------:R-:W-:-:S00]  /*65c0*/  NOP ;  /* 0x0000000000007918 */ /* 0x000fc00000000000 */
        /* <DEDUP_REMOVED lines=11> */
.L_x_118:


//--------------------- .text._Z11GPU_setInitPViiiiiii --------------------------
	.section	.text._Z11GPU_setInitPViiiiiii,"ax",@progbits
	.align	128
        .global         _Z11GPU_setInitPViiiiiii
        .type           _Z11GPU_setInitPViiiiiii,@function
        .size           _Z11GPU_setInitPViiiiiii,(.L_x_119 - _Z11GPU_setInitPViiiiiii)
        .other          _Z11GPU_setInitPViiiiiii,@"STO_CUDA_ENTRY STV_DEFAULT"
_Z11GPU_setInitPViiiiiii:
.text._Z11GPU_setInitPViiiiiii:
[----:B------:R-:W-:Y:S01]  /*0000*/  LDC R1, c[0x0][0x37c] ;  /* 0x0000df00ff017b82 */ /* 0x000fe20000000800 */
[----:B------:R-:W0:Y:S01]  /*0010*/  S2R R0, SR_CTAID.X ;  /* 0x0000000000007919 */ /* 0x000e220000002500 */
[----:B------:R-:W0:Y:S01]  /*0020*/  LDCU UR6, c[0x0][0x360] ;  /* 0x00006c00ff0677ac */ /* 0x000e220008000800 */
[----:B------:R-:W-:Y:S01]  /*0030*/  BSSY.RECONVERGENT B0, `(.L_x_105) ;  /* 0x000004e000007945 */ /* 0x000fe20003800200 */
[----:B------:R-:W0:Y:S01]  /*0040*/  S2R R3, SR_TID.X ;  /* 0x0000000000037919 */ /* 0x000e220000002100 */
[----:B------:R-:W1:Y:S01]  /*0050*/  LDCU UR7, c[0x0][0x388] ;  /* 0x00007100ff0777ac */ /* 0x000e620008000800 */
[----:B------:R-:W2:Y:S01]  /*0060*/  LDCU.64 UR4, c[0x0][0x358] ;  /* 0x00006b00ff0477ac */ /* 0x000ea20008000a00 */
[----:B0-----:R-:W-:-:S05]  /*0070*/  IMAD R0, R0, UR6, R3 ;  /* 0x0000000600007c24 */ /* 0x001fca000f8e0203 */
[----:B-1----:R-:W-:-:S13]  /*0080*/  ISETP.GE.AND P0, PT, R0, UR7, PT ;  /* 0x0000000700007c0c */ /* 0x002fda000bf06270 */
[----:B--2---:R-:W-:Y:S05]  /*0090*/  @P0 BRA `(.L_x_106) ;  /* 0x00000004001c0947 */ /* 0x004fea0003800000 */
[----:B------:R-:W0:Y:S01]  /*00a0*/  LDC.64 R2, c[0x0][0x398] ;  /* 0x0000e600ff027b82 */ /* 0x000e220000000a00 */
[----:B------:R-:W-:Y:S01]  /*00b0*/  BSSY.RECONVERGENT B1, `(.L_x_107) ;  /* 0x0000032000017945 */ /* 0x000fe20003800200 */
[----:B0-----:R-:W-:-:S04]  /*00c0*/  IMAD R3, R3, R2, RZ ;  /* 0x0000000203037224 */ /* 0x001fc800078e02ff */
[----:B------:R-:W0:Y:S01]  /*00d0*/  I2F.U32.RP R8, R3 ;  /* 0x0000000300087306 */ /* 0x000e220000209000 */
[----:B------:R-:W-:Y:S01]  /*00e0*/  IADD3 R2, PT, PT, R0, R3, RZ ;  /* 0x0000000300027210 */ /* 0x000fe20007ffe0ff */
[----:B------:R-:W-:Y:S01]  /*00f0*/  IMAD.MOV R9, RZ, RZ, -R3 ;  /* 0x000000ffff097224 */ /* 0x000fe200078e0a03 */
[----:B------:R-:W-:Y:S02]  /*0100*/  ISETP.NE.U32.AND P2, PT, R3, RZ, PT ;  /* 0x000000ff0300720c */ /* 0x000fe40003f45070 */
[C---:B------:R-:W-:Y:S02]  /*0110*/  ISETP.GE.AND P0, PT, R2.reuse, UR7, PT ;  /* 0x0000000702007c0c */ /* 0x040fe4000bf06270 */
[----:B------:R-:W-:Y:S02]  /*0120*/  VIMNMX R7, PT, PT, R2, UR7, !PT ;  /* 0x0000000702077c48 */ /* 0x000fe4000ffe0100 */
[----:B------:R-:W-:-:S04]  /*0130*/  SEL R6, RZ, 0x1, P0 ;  /* 0x00000001ff067807 */ /* 0x000fc80000000000 */
[----:B------:R-:W-:Y:S01]  /*0140*/  IADD3 R2, PT, PT, R7, -R2, -R6 ;  /* 0x8000000207027210 */ /* 0x000fe20007ffe806 */
[----:B0-----:R-:W0:Y:S02]  /*0150*/  MUFU.RCP R8, R8 ;  /* 0x0000000800087308 */ /* 0x001e240000001000 */
[----:B0-----:R-:W-:-:S06]  /*0160*/  VIADD R4, R8, 0xffffffe ;  /* 0x0ffffffe08047836 */ /* 0x001fcc0000000000 */
[----:B------:R0:W1:Y:S02]  /*0170*/  F2I.FTZ.U32.TRUNC.NTZ R5, R4 ;  /* 0x0000000400057305 */ /* 0x000064000021f000 */
[----:B0-----:R-:W-:Y:S02]  /*0180*/  IMAD.MOV.U32 R4, RZ, RZ, RZ ;  /* 0x000000ffff047224 */ /* 0x001fe400078e00ff */
[----:B-1----:R-:W-:-:S04]  /*0190*/  IMAD R9, R9, R5, RZ ;  /* 0x0000000509097224 */ /* 0x002fc800078e02ff */
[----:B------:R-:W-:-:S06]  /*01a0*/  IMAD.HI.U32 R5, R5, R9, R4 ;  /* 0x0000000905057227 */ /* 0x000fcc00078e0004 */
[----:B------:R-:W-:-:S04]  /*01b0*/  IMAD.HI.U32 R5, R5, R2, RZ ;  /* 0x0000000205057227 */ /* 0x000fc800078e00ff */
[----:B------:R-:W-:-:S04]  /*01c0*/  IMAD.MOV R4, RZ, RZ, -R5 ;  /* 0x000000ffff047224 */ /* 0x000fc800078e0a05 */
[----:B------:R-:W-:-:S05]  /*01d0*/  IMAD R2, R3, R4, R2 ;  /* 0x0000000403027224 */ /* 0x000fca00078e0202 */
[----:B------:R-:W-:-:S13]  /*01e0*/  ISETP.GE.U32.AND P0, PT, R2, R3, PT ;  /* 0x000000030200720c */ /* 0x000fda0003f06070 */
[----:B------:R-:W-:Y:S01]  /*01f0*/  @P0 IADD3 R2, PT, PT, -R3, R2, RZ ;  /* 0x0000000203020210 */ /* 0x000fe20007ffe1ff */
[----:B------:R-:W-:-:S03]  /*0200*/  @P0 VIADD R5, R5, 0x1 ;  /* 0x0000000105050836 */ /* 0x000fc60000000000 */
[----:B------:R-:W-:-:S13]  /*0210*/  ISETP.GE.U32.AND P1, PT, R2, R3, PT ;  /* 0x000000030200720c */ /* 0x000fda0003f26070 */
[----:B------:R-:W-:Y:S02]  /*0220*/  @P1 IADD3 R5, PT, PT, R5, 0x1, RZ ;  /* 0x0000000105051810 */ /* 0x000fe40007ffe0ff */
[----:B------:R-:W-:-:S05]  /*0230*/  @!P2 LOP3.LUT R5, RZ, R3, RZ, 0x33, !PT ;  /* 0x00000003ff05a212 */ /* 0x000fca00078e33ff */
[----:B------:R-:W-:-:S05]  /*0240*/  IMAD.IADD R12, R6, 0x1, R5 ;  /* 0x00000001060c7824 */ /* 0x000fca00078e0205 */
[----:B------:R-:W-:-:S04]  /*0250*/  LOP3.LUT R2, R12, 0x3, RZ, 0xc0, !PT ;  /* 0x000000030c027812 */ /* 0x000fc800078ec0ff */
[----:B------:R-:W-:Y:S02]  /*0260*/  ISETP.NE.AND P0, PT, R2, 0x3, PT ;  /* 0x000000030200780c */ /* 0x000fe40003f05270 */
[----:B------:R-:W-:-:S11]  /*0270*/  MOV R2, R0 ;  /* 0x0000000000027202 */ /* 0x000fd60000000f00 */
[----:B------:R-:W-:Y:S05]  /*0280*/  @!P0 BRA `(.L_x_108) ;  /* 0x0000000000508947 */ /* 0x000fea0003800000 */
[----:B------:R-:W0:Y:S01]  /*0290*/  LDC.64 R6, c[0x0][0x380] ;  /* 0x0000e000ff067b82 */ /* 0x000e220000000a00 */
[----:B------:R-:W1:Y:S01]  /*02a0*/  LDCU UR6, c[0x0][0x390] ;  /* 0x00007200ff0677ac */ /* 0x000e620008000800 */
[----:B------:R-:W-:Y:S01]  /*02b0*/  VIADD R2, R12, 0x1 ;  /* 0x000000010c027836 */ /* 0x000fe20000000000 */
[----:B------:R-:W-:Y:S01]  /*02c0*/  BSSY.RECONVERGENT B2, `(.L_x_109) ;  /* 0x000000f000027945 */ /* 0x000fe20003800200 */
[----:B------:R-:W-:Y:S01]  /*02d0*/  IADD3 R8, PT, PT, R0, 0x1, RZ ;  /* 0x0000000100087810 */ /* 0x000fe20007ffe0ff */
[----:B------:R-:W-:Y:S02]  /*02e0*/  IMAD.MOV.U32 R9, RZ, RZ, R0 ;  /* 0x000000ffff097224 */ /* 0x000fe400078e0000 */
[----:B------:R-:W-:-:S05]  /*02f0*/  LOP3.LUT R2, R2, 0x3, RZ, 0xc0, !PT ;  /* 0x0000000302027812 */ /* 0x000fca00078ec0ff */
[----:B------:R-:W-:Y:S01]  /*0300*/  IMAD.MOV R2, RZ, RZ, -R2 ;  /* 0x000000ffff027224 */ /* 0x000fe200078e0a02 */
[----:B-1----:R-:W-:-:S07]  /*0310*/  IADD3 R10, PT, PT, R0, -UR6, RZ ;  /* 0x80000006000a7c10 */ /* 0x002fce000fffe0ff */
.L_x_110:
[----:B------:R-:W-:Y:S01]  /*0320*/  IADD3 R11, PT, PT, R10, 0x1, RZ ;  /* 0x000000010a0b7810 */ /* 0x000fe20007ffe0ff */
[----:B0-----:R-:W-:Y:S01]  /*0330*/  IMAD.WIDE R4, R9, 0x4, R6 ;  /* 0x0000000409047825 */ /* 0x001fe200078e0206 */
[C---:B------:R-:W-:Y:S02]  /*0340*/  IADD3 R8, PT, PT, R3.reuse, R8, RZ ;  /* 0x0000000803087210 */ /* 0x040fe40007ffe0ff */
[C---:B------:R-:W-:Y:S01]  /*0350*/  IADD3 R10, PT, PT, R3.reuse, R10, RZ ;  /* 0x0000000a030a7210 */ /* 0x040fe20007ffe0ff */
[----:B------:R-:W-:Y:S01]  /*0360*/  VIADD R2, R2, 0x1 ;  /* 0x0000000102027836 */ /* 0x000fe20000000000 */
[----:B------:R1:W-:Y:S01]  /*0370*/  STG.E.STRONG.SYS desc[UR4][R4.64], R11 ;  /* 0x0000000b04007986 */ /* 0x0003e2000c115904 */
[----:B------:R-:W-:-:S03]  /*0380*/  IMAD.IADD R9, R3, 0x1, R9 ;  /* 0x0000000103097824 */ /* 0x000fc600078e0209 */
[----:B------:R-:W-:-:S13]  /*0390*/  ISETP.NE.AND P0, PT, R2, RZ, PT ;  /* 0x000000ff0200720c */ /* 0x000fda0003f05270 */
[----:B-1----:R-:W-:Y:S05]  /*03a0*/  @P0 BRA `(.L_x_110) ;  /* 0xfffffffc00dc0947 */ /* 0x002fea000383ffff */
[----:B------:R-:W-:Y:S05]  /*03b0*/  BSYNC.RECONVERGENT B2 ;  /* 0x0000000000027941 */ /* 0x000fea0003800200 */
.L_x_109:
[----:B------:R-:W-:-:S07]  /*03c0*/  VIADD R2, R8, 0xffffffff ;  /* 0xffffffff08027836 */ /* 0x000fce0000000000 */
.L_x_108:
[----:B------:R-:W-:Y:S05]  /*03d0*/  BSYNC.RECONVERGENT B1 ;  /* 0x0000000000017941 */ /* 0x000fea0003800200 */
.L_x_107:
[----:B------:R-:W-:-:S13]  /*03e0*/  ISETP.GE.U32.AND P0, PT, R12, 0x3, PT ;  /* 0x000000030c00780c */ /* 0x000fda0003f06070 */
[----:B------:R-:W-:Y:S05]  /*03f0*/  @!P0 BRA `(.L_x_106) ;  /* 0x0000000000448947 */ /* 0x000fea0003800000 */
[----:B------:R-:W0:Y:S08]  /*0400*/  LDC R19, c[0x0][0x390] ;  /* 0x0000e400ff137b82 */ /* 0x000e300000000800 */
[----:B------:R-:W1:Y:S02]  /*0410*/  LDC.64 R12, c[0x0][0x380] ;  /* 0x0000e000ff0c7b82 */ /* 0x000e640000000a00 */
.L_x_111:
[C---:B-12---:R-:W-:Y:S01]  /*0420*/  IMAD.WIDE R4, R2.reuse, 0x4, R12 ;  /* 0x0000000402047825 */ /* 0x046fe200078e020c */
[----:B0-----:R-:W-:-:S03]  /*0430*/  IADD3 R14, PT, PT, R2, 0x1, -R19 ;  /* 0x00000001020e7810 */ /* 0x001fc60007ffe813 */
[C---:B------:R-:W-:Y:S01]  /*0440*/  IMAD R2, R3.reuse, 0x4, R2 ;  /* 0x0000000403027824 */ /* 0x040fe200078e0202 */
[C---:B------:R-:W-:Y:S01]  /*0450*/  IADD3 R15, PT, PT, R3.reuse, R14, RZ ;  /* 0x0000000e030f7210 */ /* 0x040fe20007ffe0ff */
[C---:B------:R-:W-:Y:S01]  /*0460*/  IMAD.WIDE R6, R3.reuse, 0x4, R4 ;  /* 0x0000000403067825 */ /* 0x040fe200078e0204 */
[----:B------:R2:W-:Y:S02]  /*0470*/  STG.E.STRONG.SYS desc[UR4][R4.64], R14 ;  /* 0x0000000e04007986 */ /* 0x0005e4000c115904 */
[----:B------:R-:W-:Y:S01]  /*0480*/  ISETP.GE.AND P0, PT, R2, UR7, PT ;  /* 0x0000000702007c0c */ /* 0x000fe2000bf06270 */
[C---:B------:R-:W-:Y:S01]  /*0490*/  IMAD.IADD R16, R3.reuse, 0x1, R15 ;  /* 0x0000000103107824 */ /* 0x040fe200078e020f */
[----:B------:R2:W-:Y:S01]  /*04a0*/  STG.E.STRONG.SYS desc[UR4][R6.64], R15 ;  /* 0x0000000f06007986 */ /* 0x0005e2000c115904 */
[----:B------:R-:W-:-:S03]  /*04b0*/  IMAD.WIDE R8, R3, 0x4, R6 ;  /* 0x0000000403087825 */ /* 0x000fc600078e0206 */
[C---:B------:R-:W-:Y:S02]  /*04c0*/  IADD3 R17, PT, PT, R3.reuse, R16, RZ ;  /* 0x0000001003117210 */ /* 0x040fe40007ffe0ff */
[----:B------:R2:W-:Y:S01]  /*04d0*/  STG.E.STRONG.SYS desc[UR4][R8.64], R16 ;  /* 0x0000001008007986 */ /* 0x0005e2000c115904 */
[----:B------:R-:W-:-:S05]  /*04e0*/  IMAD.WIDE R10, R3, 0x4, R8 ;  /* 0x00000004030a7825 */ /* 0x000fca00078e0208 */
[----:B------:R2:W-:Y:S01]  /*04f0*/  STG.E.STRONG.SYS desc[UR4][R10.64], R17 ;  /* 0x000000110a007986 */ /* 0x0005e2000c115904 */
[----:B------:R-:W-:Y:S05]  /*0500*/  @!P0 BRA `(.L_x_111) ;  /* 0xfffffffc00c48947 */ /* 0x000fea000383ffff */
.L_x_106:
[----:B------:R-:W-:Y:S05]  /*0510*/  BSYNC.RECONVERGENT B0 ;  /* 0x0000000000007941 */ /* 0x000fea0003800200 */
.L_x_105:
[----:B------:R-:W0:Y:S02]  /*0520*/  LDCU UR6, c[0x0][0x38c] ;  /* 0x00007180ff0677ac */ /* 0x000e240008000800 */
[----:B0-----:R-:W-:-:S13]  /*0530*/  ISETP.GE.AND P0, PT, R0, UR6, PT ;  /* 0x0000000600007c0c */ /* 0x001fda000bf06270 */
[----:B------:R-:W-:Y:S05]  /*0540*/  @P0 EXIT ;  /* 0x000000000000094d */ /* 0x000fea0003800000 */
[----:B------:R-:W0:Y:S01]  /*0550*/  LDC.64 R2, c[0x0][0x398] ;  /* 0x0000e600ff027b82 */ /* 0x000e220000000a00 */
[----:B------:R-:W-:Y:S01]  /*0560*/  BSSY.RECONVERGENT B0, `(.L_x_112) ;  /* 0x0000032000007945 */ /* 0x000fe20003800200 */
[----:B0-----:R-:W-:-:S04]  /*0570*/  IMAD R3, R3, R2, RZ ;  /* 0x0000000203037224 */ /* 0x001fc800078e02ff */
[----:B--2---:R-:W0:Y:S01]  /*0580*/  I2F.U32.RP R8, R3 ;  /* 0x0000000300087306 */ /* 0x004e220000209000 */
        /* <DEDUP_REMOVED lines=8> */
[----:B0-----:R-:W-:-:S06]  /*0610*/  IADD3 R4, PT, PT, R8, 0xffffffe, RZ ;  /* 0x0ffffffe08047810 */ /* 0x001fcc0007ffe0ff */
[----:B------:R0:W1:Y:S02]  /*0620*/  F2I.FTZ.U32.TRUNC.NTZ R5, R4 ;  /* 0x0000000400057305 */ /* 0x000064000021f000 */
[----:B0-----:R-:W-:Y:S02]  /*0630*/  IMAD.MOV.U32 R4, RZ, RZ, RZ ;  /* 0x000000ffff047224 */ /* 0x001fe400078e00ff */
[----:B-1----:R-:W-:-:S04]  /*0640*/  IMAD R9, R9, R5, RZ ;  /* 0x0000000509097224 */ /* 0x002fc800078e02ff */
[----:B------:R-:W-:-:S06]  /*0650*/  IMAD.HI.U32 R9, R5, R9, R4 ;  /* 0x0000000905097227 */ /* 0x000fcc00078e0004 */
[----:B------:R-:W-:-:S05]  /*0660*/  IMAD.HI.U32 R4, R9, R2, RZ ;  /* 0x0000000209047227 */ /* 0x000fca00078e00ff */
[----:B------:R-:W-:-:S05]  /*0670*/  IADD3 R5, PT, PT, -R4, RZ, RZ ;  /* 0x000000ff04057210 */ /* 0x000fca0007ffe1ff */
[----:B------:R-:W-:-:S05]  /*0680*/  IMAD R2, R3, R5, R2 ;  /* 0x0000000503027224 */ /* 0x000fca00078e0202 */
[----:B------:R-:W-:-:S13]  /*0690*/  ISETP.GE.U32.AND P0, PT, R2, R3, PT ;  /* 0x000000030200720c */ /* 0x000fda0003f06070 */
[----:B------:R-:W-:Y:S01]  /*06a0*/  @P0 IMAD.IADD R2, R2, 0x1, -R3 ;  /* 0x0000000102020824 */ /* 0x000fe200078e0a03 */
[----:B------:R-:W-:-:S04]  /*06b0*/  @P0 IADD3 R4, PT, PT, R4, 0x1, RZ ;  /* 0x0000000104040810 */ /* 0x000fc80007ffe0ff */
[----:B------:R-:W-:-:S13]  /*06c0*/  ISETP.GE.U32.AND P1, PT, R2, R3, PT ;  /* 0x000000030200720c */ /* 0x000fda0003f26070 */
[----:B------:R-:W-:Y:S01]  /*06d0*/  @P1 VIADD R4, R4, 0x1 ;  /* 0x0000000104041836 */ /* 0x000fe20000000000 */
[----:B------:R-:W-:-:S04]  /*06e0*/  @!P2 LOP3.LUT R4, RZ, R3, RZ, 0x33, !PT ;  /* 0x00000003ff04a212 */ /* 0x000fc800078e33ff */
[----:B------:R-:W-:-:S04]  /*06f0*/  IADD3 R11, PT, PT, R7, R4, RZ ;  /* 0x00000004070b7210 */ /* 0x000fc80007ffe0ff */
[----:B------:R-:W-:-:S04]  /*0700*/  LOP3.LUT R2, R11, 0x3, RZ, 0xc0, !PT ;  /* 0x000000030b027812 */ /* 0x000fc800078ec0ff */
[----:B------:R-:W-:-:S13]  /*0710*/  ISETP.NE.AND P0, PT, R2, 0x3, PT ;  /* 0x000000030200780c */ /* 0x000fda0003f05270 */
[----:B------:R-:W-:Y:S05]  /*0720*/  @!P0 BRA `(.L_x_113) ;  /* 0x0000000000548947 */ /* 0x000fea0003800000 */
[----:B------:R-:W0:Y:S01]  /*0730*/  LDC.64 R8, c[0x0][0x390] ;  /* 0x0000e400ff087b82 */ /* 0x000e220000000a00 */
[----:B------:R-:W-:Y:S01]  /*0740*/  VIADD R2, R11, 0x1 ;  /* 0x000000010b027836 */ /* 0x000fe20000000000 */
[----:B------:R-:W-:Y:S04]  /*0750*/  BSSY.RECONVERGENT B1, `(.L_x_114) ;  /* 0x0000011000017945 */ /* 0x000fe80003800200 */
[----:B------:R-:W-:Y:S02]  /*0760*/  LOP3.LUT R2, R2, 0x3, RZ, 0xc0, !PT ;  /* 0x0000000302027812 */ /* 0x000fe400078ec0ff */
[----:B------:R-:W1:Y:S02]  /*0770*/  LDC.64 R6, c[0x0][0x380] ;  /* 0x0000e000ff067b82 */ /* 0x000e640000000a00 */
[----:B------:R-:W-:Y:S01]  /*0780*/  IADD3 R2, PT, PT, -R2, RZ, RZ ;  /* 0x000000ff02027210 */ /* 0x000fe20007ffe1ff */
[C---:B0-----:R-:W-:Y:S01]  /*0790*/  IMAD R8, R0.reuse, UR7, R8 ;  /* 0x0000000700087c24 */ /* 0x041fe2000f8e0208 */
[C---:B------:R-:W-:Y:S01]  /*07a0*/  IADD3 R10, PT, PT, R0.reuse, -R9, RZ ;  /* 0x80000009000a7210 */ /* 0x040fe20007ffe0ff */
[----:B------:R-:W-:-:S07]  /*07b0*/  VIADD R0, R0, 0x1 ;  /* 0x0000000100007836 */ /* 0x000fce0000000000 */
.L_x_115:
[----:B0-----:R-:W-:Y:S01]  /*07c0*/  VIADD R5, R8, 0xffffffff ;  /* 0xffffffff08057836 */ /* 0x001fe20000000000 */
[----:B------:R-:W-:Y:S01]  /*07d0*/  IADD3 R9, PT, PT, R10, 0x1, RZ ;  /* 0x000000010a097810 */ /* 0x000fe20007ffe0ff */
[----:B------:R-:W-:Y:S01]  /*07e0*/  VIADD R2, R2, 0x1 ;  /* 0x0000000102027836 */ /* 0x000fe20000000000 */
[----:B------:R-:W-:Y:S01]  /*07f0*/  IADD3 R0, PT, PT, R3, R0, RZ ;  /* 0x0000000003007210 */ /* 0x000fe20007ffe0ff */
[----:B-1----:R-:W-:-:S03]  /*0800*/  IMAD.WIDE R4, R5, 0x4, R6 ;  /* 0x0000000405047825 */ /* 0x002fc600078e0206 */
[----:B------:R-:W-:Y:S01]  /*0810*/  ISETP.NE.AND P0, PT, R2, RZ, PT ;  /* 0x000000ff0200720c */ /* 0x000fe20003f05270 */
[C---:B------:R-:W-:Y:S01]  /*0820*/  IMAD R8, R3.reuse, UR7, R8 ;  /* 0x0000000703087c24 */ /* 0x040fe2000f8e0208 */
[----:B------:R0:W-:Y:S01]  /*0830*/  STG.E.STRONG.SYS desc[UR4][R4.64], R9 ;  /* 0x0000000904007986 */ /* 0x0001e2000c115904 */
[----:B------:R-:W-:-:S10]  /*0840*/  IMAD.IADD R10, R3, 0x1, R10 ;  /* 0x00000001030a7824 */ /* 0x000fd400078e020a */
[----:B------:R-:W-:Y:S05]  /*0850*/  @P0 BRA `(.L_x_115) ;  /* 0xfffffffc00d80947 */ /* 0x000fea000383ffff */
[----:B------:R-:W-:Y:S05]  /*0860*/  BSYNC.RECONVERGENT B1 ;  /* 0x0000000000017941 */ /* 0x000fea0003800200 */
.L_x_114:
[----:B------:R-:W-:-:S07]  /*0870*/  IADD3 R0, PT, PT, R0, -0x1, RZ ;  /* 0xffffffff00007810 */ /* 0x000fce0007ffe0ff */
.L_x_113:
[----:B------:R-:W-:Y:S05]  /*0880*/  BSYNC.RECONVERGENT B0 ;  /* 0x0000000000007941 */ /* 0x000fea0003800200 */
.L_x_112:
[----:B------:R-:W-:-:S13]  /*0890*/  ISETP.GE.U32.AND P0, PT, R11, 0x3, PT ;  /* 0x000000030b00780c */ /* 0x000fda0003f06070 */
[----:B------:R-:W-:Y:S05]  /*08a0*/  @!P0 EXIT ;  /* 0x000000000000894d */ /* 0x000fea0003800000 */
[----:B------:R-:W1:Y:S08]  /*08b0*/  LDC R15, c[0x0][0x390] ;  /* 0x0000e400ff0f7b82 */ /* 0x000e700000000800 */
[----:B------:R-:W2:Y:S08]  /*08c0*/  LDC R19, c[0x0][0x394] ;  /* 0x0000e500ff137b82 */ /* 0x000eb00000000800 */
[----:B0-----:R-:W0:Y:S01]  /*08d0*/  LDC.64 R4, c[0x0][0x380] ;  /* 0x0000e000ff047b82 */ /* 0x001e220000000a00 */
[----:B-1----:R-:W-:-:S07]  /*08e0*/  VIADD R15, R15, 0xffffffff ;  /* 0xffffffff0f0f7836 */ /* 0x002fce0000000000 */
.L_x_116:
[----:B-1----:R-:W-:Y:S01]  /*08f0*/  IADD3 R6, PT, PT, R3, R0, RZ ;  /* 0x0000000003067210 */ /* 0x002fe20007ffe0ff */
[C---:B------:R-:W-:Y:S01]  /*0900*/  IMAD R7, R0.reuse, UR7, R15 ;  /* 0x0000000700077c24 */ /* 0x040fe2000f8e020f */
[----:B--2---:R-:W-:-:S03]  /*0910*/  IADD3 R2, PT, PT, R0, 0x1, -R19 ;  /* 0x0000000100027810 */ /* 0x004fc60007ffe813 */
[C---:B------:R-:W-:Y:S01]  /*0920*/  IMAD.IADD R8, R3.reuse, 0x1, R6 ;  /* 0x0000000103087824 */ /* 0x040fe200078e0206 */
[C---:B------:R-:W-:Y:S01]  /*0930*/  IADD3 R14, PT, PT, R3.reuse, R2, RZ ;  /* 0x00000002030e7210 */ /* 0x040fe20007ffe0ff */
[--C-:B------:R-:W-:Y:S02]  /*0940*/  IMAD R9, R6, UR7, R15.reuse ;  /* 0x0000000706097c24 */ /* 0x100fe4000f8e020f */
[C---:B------:R-:W-:Y:S01]  /*0950*/  IMAD.IADD R0, R3.reuse, 0x1, R8 ;  /* 0x0000000103007824 */ /* 0x040fe200078e0208 */
[C---:B------:R-:W-:Y:S01]  /*0960*/  IADD3 R16, PT, PT, R3.reuse, R14, RZ ;  /* 0x0000000e03107210 */ /* 0x040fe20007ffe0ff */
[--C-:B------:R-:W-:Y:S02]  /*0970*/  IMAD R11, R8, UR7, R15.reuse ;  /* 0x00000007080b7c24 */ /* 0x100fe4000f8e020f */
[----:B------:R-:W-:Y:S01]  /*0980*/  IMAD R13, R0, UR7, R15 ;  /* 0x00000007000d7c24 */ /* 0x000fe2000f8e020f */
[----:B------:R-:W-:Y:S01]  /*0990*/  IADD3 R0, PT, PT, R3, R0, RZ ;  /* 0x0000000003007210 */ /* 0x000fe20007ffe0ff */
[----:B0-----:R-:W-:-:S03]  /*09a0*/  IMAD.WIDE R6, R7, 0x4, R4 ;  /* 0x0000000407067825 */ /* 0x001fc600078e0204 */
[----:B------:R-:W-:Y:S01]  /*09b0*/  ISETP.GE.AND P0, PT, R0, UR6, PT ;  /* 0x0000000600007c0c */ /* 0x000fe2000bf06270 */
[--C-:B------:R-:W-:Y:S01]  /*09c0*/  IMAD.WIDE R8, R9, 0x4, R4.reuse ;  /* 0x0000000409087825 */ /* 0x100fe200078e0204 */
[----:B------:R1:W-:Y:S03]  /*09d0*/  STG.E.STRONG.SYS desc[UR4][R6.64], R2 ;  /* 0x0000000206007986 */ /* 0x0003e6000c115904 */
[----:B------:R-:W-:Y:S01]  /*09e0*/  IMAD.WIDE R10, R11, 0x4, R4 ;  /* 0x000000040b0a7825 */ /* 0x000fe200078e0204 */
[----:B------:R1:W-:Y:S03]  /*09f0*/  STG.E.STRONG.SYS desc[UR4][R8.64], R14 ;  /* 0x0000000e08007986 */ /* 0x0003e6000c115904 */
[----:B------:R-:W-:Y:S01]  /*0a00*/  IMAD.IADD R17, R3, 0x1, R16 ;  /* 0x0000000103117824 */ /* 0x000fe200078e0210 */
[----:B------:R1:W-:Y:S01]  /*0a10*/  STG.E.STRONG.SYS desc[UR4][R10.64], R16 ;  /* 0x000000100a007986 */ /* 0x0003e2000c115904 */
[----:B------:R-:W-:-:S05]  /*0a20*/  IMAD.WIDE R12, R13, 0x4, R4 ;  /* 0x000000040d0c7825 */ /* 0x000fca00078e0204 */
[----:B------:R1:W-:Y:S01]  /*0a30*/  STG.E.STRONG.SYS desc[UR4][R12.64], R17 ;  /* 0x000000110c007986 */ /* 0x0003e2000c115904 */
[----:B------:R-:W-:Y:S05]  /*0a40*/  @!P0 BRA `(.L_x_116) ;  /* 0xfffffffc00a88947 */ /* 0x000fea000383ffff */
[----:B------:R-:W-:Y:S05]  /*0a50*/  EXIT ;  /* 0x000000000000794d */ /* 0x000fea0003800000 */
.L_x_117:
        /* <DEDUP_REMOVED lines=10> */
.L_x_119:


//--------------------- .nv.shared._Z3GPUPViPiS1_S0_iiiiiiiiiiiiiiiii --------------------------
	.section	.nv.shared._Z3GPUPViPiS1_S0_iiiiiiiiiiiiiiiii,"aw",@nobits
	.sectionflags	@""
	.align	4
.nv.shared._Z3GPUPViPiS1_S0_iiiiiiiiiiiiiiiii:
	.zero		50176


//--------------------- .nv.shared.reserved.0     --------------------------
	.section	.nv.shared.reserved.0,"aw",@nobits
	.weak		__nv_reservedSMEM_offset_0_alias
	.size		__nv_reservedSMEM_offset_0_alias, 0, 64
	.other		__nv_reservedSMEM_offset_0_alias,@"STO_CUDA_RESERVED_SHARED STV_DEFAULT"
__nv_reservedSMEM_offset_0_alias:
	.zero		0
	.zero		64


//--------------------- .nv.global                --------------------------
	.section	.nv.global,"aw",@nobits
	.align	4
.nv.global:
	.type		row,@object
	.size		row,(.L_0 - row)
row:
	.zero		4
.L_0:


//--------------------- .nv.constant0._Z3GPUPViPiS1_S0_iiiiiiiiiiiiiiiii --------------------------
	.section	.nv.constant0._Z3GPUPViPiS1_S0_iiiiiiiiiiiiiiiii,"a",@progbits
	.sectionflags	@""
	.align	4
.nv.constant0._Z3GPUPViPiS1_S0_iiiiiiiiiiiiiiiii:
	.zero		996


//--------------------- .nv.constant0._Z11GPU_setInitPViiiiiii --------------------------
	.section	.nv.constant0._Z11GPU_setInitPViiiiiii,"a",@progbits
	.sectionflags	@""
	.align	4
.nv.constant0._Z11GPU_setInitPViiiiiii:
	.zero		928


//--------------------- SYMBOLS --------------------------

	.type		.nv.reservedSmem.offset0,@object
	.size		.nv.reservedSmem.offset0,0x4
	.type		.nv.reservedSmem.cap,@object
	.size		.nv.reservedSmem.cap,0x4
